// auto-generated by cutlass_sweep.gemm — config: {"arch": "sm_100", "cluster_m": 1, "cluster_n": 1, "dtype": "e4m3", "dtype_b": "e4m3", "layout": "nt", "stages": 5, "tile_k": 32, "tile_m": 64, "tile_n": 64}
#include "cutlass/cutlass.h"
#include "cutlass/gemm/collective/collective_builder.hpp"
#include "cutlass/gemm/device/gemm_universal_adapter.h"
#include "cutlass/gemm/kernel/gemm_universal.hpp"
#include "cutlass/epilogue/collective/collective_builder.hpp"

using ElemA = cutlass::float_e4m3_t;
using ElemB = cutlass::float_e4m3_t;
using ElemCD = cutlass::float_e4m3_t;
using Acc  = float;
using TileShape    = cute::Shape<cute::_64, cute::_64, cute::_32>;
using ClusterShape = cute::Shape<cute::_1, cute::_1, cute::_1>;

using CollectiveEpilogue = typename cutlass::epilogue::collective::CollectiveBuilder<
    cutlass::arch::Sm100, cutlass::arch::OpClassTensorOp,
    TileShape, ClusterShape,
    cutlass::epilogue::collective::EpilogueTileAuto,
    Acc, Acc,
    ElemCD, cutlass::layout::RowMajor, 128 / cutlass::sizeof_bits<ElemCD>::value,
    ElemCD, cutlass::layout::RowMajor, 128 / cutlass::sizeof_bits<ElemCD>::value,
    cutlass::epilogue::collective::EpilogueScheduleAuto
  >::CollectiveOp;

using CollectiveMainloop = typename cutlass::gemm::collective::CollectiveBuilder<
    cutlass::arch::Sm100, cutlass::arch::OpClassTensorOp,
    ElemA, cutlass::layout::RowMajor, 128 / cutlass::sizeof_bits<ElemA>::value,
    ElemB, cutlass::layout::ColumnMajor, 128 / cutlass::sizeof_bits<ElemB>::value,
    Acc,
    TileShape, ClusterShape,
    cutlass::gemm::collective::StageCount<5>,
    cutlass::gemm::collective::KernelScheduleAuto
  >::CollectiveOp;

using GemmKernel = cutlass::gemm::kernel::GemmUniversal<
    cute::Shape<int,int,int,int>,
    CollectiveMainloop,
    CollectiveEpilogue
>;
using Gemm = cutlass::gemm::device::GemmUniversalAdapter<GemmKernel>;

// Force the device kernel symbol into the cubin without needing a host main.
auto* _anchor = &cutlass::device_kernel<GemmKernel>;


// ===== COMPILED SASS (sm_100a) =====

	.target	sm_100a

	.elftype	@"ET_EXEC"


//--------------------- .note.nv.tkinfo           --------------------------
	.section	.note.nv.tkinfo,"",@"SHT_NOTE"
	.sectionflags	@"SHF_NOTE_NV_TKINFO"
	.tkinfo
        /*0018*/ 	.word	0x00000002
        /*0030*/ 	.string	""
        /*0030*/ 	.string	"ptxas"
        /*0030*/ 	.string	"Cuda compilation tools, release 13.0, V13.0.88"
        /*0030*/ 	.string	"Build cuda_13.0.r13.0/compiler.36424714_0"
        /*0030*/ 	.string	"-arch sm_100a -m 64 "



//--------------------- .note.nv.cuinfo           --------------------------
	.section	.note.nv.cuinfo,"",@"SHT_NOTE"
	.sectionflags	@"SHF_NOTE_NV_CUINFO"
        /*0018*/ 	.short	0x0002
        /*001a*/ 	.short	0x0064
        /*001c*/ 	.short	0x0082
	.zero		2


//--------------------- .nv.info                  --------------------------
	.section	.nv.info,"",@"SHT_CUDA_INFO"
	.align	4


	//----- nvinfo : EIATTR_REGCOUNT
	.align		4
        /*0000*/ 	.byte	0x04, 0x2f
        /*0002*/ 	.short	(.L_19 - .L_18)
	.align		4
.L_18:
        /*0004*/ 	.word	index@(_ZN7cutlass13device_kernelINS_4gemm6kernel13GemmUniversalIN4cute5tupleIJiiiiEEENS1_10collective13CollectiveMmaINS1_35MainloopSm100TmaUmmaWarpSpecializedILi5ELi2ELi4ENS5_IJNS4_1CILi1EEESB_SB_EEEEENS5_IJNSA_ILi64EEESE_NSA_ILi32EEEEEENS_12float_e4m3_tENS5_IJlSB_lEEESH_SI_NS4_8TiledMMAINS4_8MMA_AtomIJNS4_10MMA_TraitsINS4_19SM100_MMA_F8F6F4_SSEJSH_SH_fSE_SE_NS4_17integral_constantINS4_4UMMA5MajorELSP_0EEESQ_NSN_INSO_7ScaleInELSR_0EEESS_EEEEEENS4_6LayoutISC_NS5_IJNSA_ILi0EEESW_SW_EEEEENS5_IJNS4_10UnderscoreESZ_SZ_EEEEENS4_13SM90_TMA_LOADENS4_14ComposedLayoutINS4_7SwizzleILi1ELi4ELi3EEENS4_18smem_ptr_flag_bitsILi8EEENSV_INS5_IJNSA_ILi8EEESF_EEENS5_IJSF_SB_EEEEEEEvNS4_8identityES12_S1C_vS1D_EENS_8epilogue10collective18CollectiveEpilogueINS1F_23Sm100TmaWarpSpecializedILi1ELi1ELi32ELb0ELb0EEEJSG_NS5_IJNSV_ISE_SB_EES1K_EEESH_SI_SH_SI_NS1F_6fusion15FusionCallbacksIS1J_NS1M_17LinearCombinationISH_fSH_fLNS_15FloatRoundStyleE2EEESG_S1L_JEEENS4_5SM1004TMEM4LOAD26SM100_TMEM_LOAD_16dp32b32xES12_NS13_INS14_ILi2ELi4ELi3EEES17_NSV_INS5_IJS18_SE_EEENS5_IJSE_SB_EEEEEEENS4_39AutoVectorizingCopyWithAssumedAlignmentILi128EEENS4_14SM90_TMA_STOREES20_S22_S22_EEEvvEEEEvNT_6ParamsE)
        /*0008*/ 	.word	0x00000078


	//----- nvinfo : EIATTR_FRAME_SIZE
	.align		4
.L_19:
        /*000c*/ 	.byte	0x04, 0x11
        /*000e*/ 	.short	(.L_21 - .L_20)
	.align		4
.L_20:
        /*0010*/ 	.word	index@($__internal_2_$__cuda_sm10x_tcgen05_guardrail_trap_unallocated_columns_being_dealloced)
        /*0014*/ 	.word	0x00000000


	//----- nvinfo : EIATTR_FRAME_SIZE
	.align		4
.L_21:
        /*0018*/ 	.byte	0x04, 0x11
        /*001a*/ 	.short	(.L_23 - .L_22)
	.align		4
.L_22:
        /*001c*/ 	.word	index@($__internal_1_$__cuda_sm10x_tcgen05_guardrail_trap_phase_invalid_during_alloc)
        /*0020*/ 	.word	0x00000000


	//----- nvinfo : EIATTR_FRAME_SIZE
	.align		4
.L_23:
        /*0024*/ 	.byte	0x04, 0x11
        /*0026*/ 	.short	(.L_25 - .L_24)
	.align		4
.L_24:
        /*0028*/ 	.word	index@($__internal_0_$__cuda_sm10x_tcgen05_guardrail_trap_col_being_dealloced_not_returned_by_alloc)
        /*002c*/ 	.word	0x00000000


	//----- nvinfo : EIATTR_FRAME_SIZE
	.align		4
.L_25:
        /*0030*/ 	.byte	0x04, 0x11
        /*0032*/ 	.short	(.L_27 - .L_26)
	.align		4
.L_26:
        /*0034*/ 	.word	index@(_ZN7cutlass13device_kernelINS_4gemm6kernel13GemmUniversalIN4cute5tupleIJiiiiEEENS1_10collective13CollectiveMmaINS1_35MainloopSm100TmaUmmaWarpSpecializedILi5ELi2ELi4ENS5_IJNS4_1CILi1EEESB_SB_EEEEENS5_IJNSA_ILi64EEESE_NSA_ILi32EEEEEENS_12float_e4m3_tENS5_IJlSB_lEEESH_SI_NS4_8TiledMMAINS4_8MMA_AtomIJNS4_10MMA_TraitsINS4_19SM100_MMA_F8F6F4_SSEJSH_SH_fSE_SE_NS4_17integral_constantINS4_4UMMA5MajorELSP_0EEESQ_NSN_INSO_7ScaleInELSR_0EEESS_EEEEEENS4_6LayoutISC_NS5_IJNSA_ILi0EEESW_SW_EEEEENS5_IJNS4_10UnderscoreESZ_SZ_EEEEENS4_13SM90_TMA_LOADENS4_14ComposedLayoutINS4_7SwizzleILi1ELi4ELi3EEENS4_18smem_ptr_flag_bitsILi8EEENSV_INS5_IJNSA_ILi8EEESF_EEENS5_IJSF_SB_EEEEEEEvNS4_8identityES12_S1C_vS1D_EENS_8epilogue10collective18CollectiveEpilogueINS1F_23Sm100TmaWarpSpecializedILi1ELi1ELi32ELb0ELb0EEEJSG_NS5_IJNSV_ISE_SB_EES1K_EEESH_SI_SH_SI_NS1F_6fusion15FusionCallbacksIS1J_NS1M_17LinearCombinationISH_fSH_fLNS_15FloatRoundStyleE2EEESG_S1L_JEEENS4_5SM1004TMEM4LOAD26SM100_TMEM_LOAD_16dp32b32xES12_NS13_INS14_ILi2ELi4ELi3EEES17_NSV_INS5_IJS18_SE_EEENS5_IJSE_SB_EEEEEEENS4_39AutoVectorizingCopyWithAssumedAlignmentILi128EEENS4_14SM90_TMA_STOREES20_S22_S22_EEEvvEEEEvNT_6ParamsE)
        /*0038*/ 	.word	0x00000000


	//----- nvinfo : EIATTR_MIN_STACK_SIZE
	.align		4
.L_27:
        /*003c*/ 	.byte	0x04, 0x12
        /*003e*/ 	.short	(.L_29 - .L_28)
	.align		4
.L_28:
        /*0040*/ 	.word	index@(_ZN7cutlass13device_kernelINS_4gemm6kernel13GemmUniversalIN4cute5tupleIJiiiiEEENS1_10collective13CollectiveMmaINS1_35MainloopSm100TmaUmmaWarpSpecializedILi5ELi2ELi4ENS5_IJNS4_1CILi1EEESB_SB_EEEEENS5_IJNSA_ILi64EEESE_NSA_ILi32EEEEEENS_12float_e4m3_tENS5_IJlSB_lEEESH_SI_NS4_8TiledMMAINS4_8MMA_AtomIJNS4_10MMA_TraitsINS4_19SM100_MMA_F8F6F4_SSEJSH_SH_fSE_SE_NS4_17integral_constantINS4_4UMMA5MajorELSP_0EEESQ_NSN_INSO_7ScaleInELSR_0EEESS_EEEEEENS4_6LayoutISC_NS5_IJNSA_ILi0EEESW_SW_EEEEENS5_IJNS4_10UnderscoreESZ_SZ_EEEEENS4_13SM90_TMA_LOADENS4_14ComposedLayoutINS4_7SwizzleILi1ELi4ELi3EEENS4_18smem_ptr_flag_bitsILi8EEENSV_INS5_IJNSA_ILi8EEESF_EEENS5_IJSF_SB_EEEEEEEvNS4_8identityES12_S1C_vS1D_EENS_8epilogue10collective18CollectiveEpilogueINS1F_23Sm100TmaWarpSpecializedILi1ELi1ELi32ELb0ELb0EEEJSG_NS5_IJNSV_ISE_SB_EES1K_EEESH_SI_SH_SI_NS1F_6fusion15FusionCallbacksIS1J_NS1M_17LinearCombinationISH_fSH_fLNS_15FloatRoundStyleE2EEESG_S1L_JEEENS4_5SM1004TMEM4LOAD26SM100_TMEM_LOAD_16dp32b32xES12_NS13_INS14_ILi2ELi4ELi3EEES17_NSV_INS5_IJS18_SE_EEENS5_IJSE_SB_EEEEEEENS4_39AutoVectorizingCopyWithAssumedAlignmentILi128EEENS4_14SM90_TMA_STOREES20_S22_S22_EEEvvEEEEvNT_6ParamsE)
        /*0044*/ 	.word	0x00000000
.L_29:


//--------------------- .nv.compat                --------------------------
	.section	.nv.compat,"",@"SHT_CUDA_COMPAT_INFO"
	.align	4
        /*0000*/ 	.byte	0x02, 0x09, 0x01, 0x00, 0x02, 0x02, 0x02, 0x00, 0x02, 0x05, 0x05, 0x00, 0x03, 0x07, 0x01, 0x01
        /*0010*/ 	.byte	0x02, 0x03, 0x01, 0x00, 0x02, 0x06, 0x01, 0x00, 0x04, 0x0b, 0x08, 0x00, 0x09, 0x00, 0x00, 0x00
        /*0020*/ 	.byte	0x00, 0x00, 0x00, 0x00


//--------------------- .nv.info._ZN7cutlass13device_kernelINS_4gemm6kernel13GemmUniversalIN4cute5tupleIJiiiiEEENS1_10collective13CollectiveMmaINS1_35MainloopSm100TmaUmmaWarpSpecializedILi5ELi2ELi4ENS5_IJNS4_1CILi1EEESB_SB_EEEEENS5_IJNSA_ILi64EEESE_NSA_ILi32EEEEEENS_12float_e4m3_tENS5_IJlSB_lEEESH_SI_NS4_8TiledMMAINS4_8MMA_AtomIJNS4_10MMA_TraitsINS4_19SM100_MMA_F8F6F4_SSEJSH_SH_fSE_SE_NS4_17integral_constantINS4_4UMMA5MajorELSP_0EEESQ_NSN_INSO_7ScaleInELSR_0EEESS_EEEEEENS4_6LayoutISC_NS5_IJNSA_ILi0EEESW_SW_EEEEENS5_IJNS4_10UnderscoreESZ_SZ_EEEEENS4_13SM90_TMA_LOADENS4_14ComposedLayoutINS4_7SwizzleILi1ELi4ELi3EEENS4_18smem_ptr_flag_bitsILi8EEENSV_INS5_IJNSA_ILi8EEESF_EEENS5_IJSF_SB_EEEEEEEvNS4_8identityES12_S1C_vS1D_EENS_8epilogue10collective18CollectiveEpilogueINS1F_23Sm100TmaWarpSpecializedILi1ELi1ELi32ELb0ELb0EEEJSG_NS5_IJNSV_ISE_SB_EES1K_EEESH_SI_SH_SI_NS1F_6fusion15FusionCallbacksIS1J_NS1M_17LinearCombinationISH_fSH_fLNS_15FloatRoundStyleE2EEESG_S1L_JEEENS4_5SM1004TMEM4LOAD26SM100_TMEM_LOAD_16dp32b32xES12_NS13_INS14_ILi2ELi4ELi3EEES17_NSV_INS5_IJS18_SE_EEENS5_IJSE_SB_EEEEEEENS4_39AutoVectorizingCopyWithAssumedAlignmentILi128EEENS4_14SM90_TMA_STOREES20_S22_S22_EEEvvEEEEvNT_6ParamsE --------------------------
	.section	.nv.info._ZN7cutlass13device_kernelINS_4gemm6kernel13GemmUniversalIN4cute5tupleIJiiiiEEENS1_10collective13CollectiveMmaINS1_35MainloopSm100TmaUmmaWarpSpecializedILi5ELi2ELi4ENS5_IJNS4_1CILi1EEESB_SB_EEEEENS5_IJNSA_ILi64EEESE_NSA_ILi32EEEEEENS_12float_e4m3_tENS5_IJlSB_lEEESH_SI_NS4_8TiledMMAINS4_8MMA_AtomIJNS4_10MMA_TraitsINS4_19SM100_MMA_F8F6F4_SSEJSH_SH_fSE_SE_NS4_17integral_constantINS4_4UMMA5MajorELSP_0EEESQ_NSN_INSO_7ScaleInELSR_0EEESS_EEEEEENS4_6LayoutISC_NS5_IJNSA_ILi0EEESW_SW_EEEEENS5_IJNS4_10UnderscoreESZ_SZ_EEEEENS4_13SM90_TMA_LOADENS4_14ComposedLayoutINS4_7SwizzleILi1ELi4ELi3EEENS4_18smem_ptr_flag_bitsILi8EEENSV_INS5_IJNSA_ILi8EEESF_EEENS5_IJSF_SB_EEEEEEEvNS4_8identityES12_S1C_vS1D_EENS_8epilogue10collective18CollectiveEpilogueINS1F_23Sm100TmaWarpSpecializedILi1ELi1ELi32ELb0ELb0EEEJSG_NS5_IJNSV_ISE_SB_EES1K_EEESH_SI_SH_SI_NS1F_6fusion15FusionCallbacksIS1J_NS1M_17LinearCombinationISH_fSH_fLNS_15FloatRoundStyleE2EEESG_S1L_JEEENS4_5SM1004TMEM4LOAD26SM100_TMEM_LOAD_16dp32b32xES12_NS13_INS14_ILi2ELi4ELi3EEES17_NSV_INS5_IJS18_SE_EEENS5_IJSE_SB_EEEEEEENS4_39AutoVectorizingCopyWithAssumedAlignmentILi128EEENS4_14SM90_TMA_STOREES20_S22_S22_EEEvvEEEEvNT_6ParamsE,"",@"SHT_CUDA_INFO"
	.sectionflags	@""
	.align	4


	//----- nvinfo : EIATTR_CUDA_API_VERSION
	.align		4
        /*0000*/ 	.byte	0x04, 0x37
        /*0002*/ 	.short	(.L_31 - .L_30)
.L_30:
        /*0004*/ 	.word	0x00000082


	//----- nvinfo : EIATTR_KPARAM_INFO
	.align		4
.L_31:
        /*0008*/ 	.byte	0x04, 0x17
        /*000a*/ 	.short	(.L_33 - .L_32)
.L_32:
        /*000c*/ 	.word	0x00000000
        /*0010*/ 	.short	0x0000
        /*0012*/ 	.short	0x0000
        /*0014*/ 	.byte	0x00, 0xf0, 0x01, 0x20


	//----- nvinfo : EIATTR_AT_ENTRY_FRAGMENTS
	.align		4
.L_33:
        /*0018*/ 	.byte	0x04, 0x4f
        /*001a*/ 	.short	(.L_35 - .L_34)


	//   ....[0]....
.L_34:
        /*001c*/ 	.word	0x00000006


	//----- nvinfo : EIATTR_RESERVED_SMEM_USED
	.align		4
.L_35:
        /*0020*/ 	.byte	0x01, 0x41
	.zero		2


	//----- nvinfo : EIATTR_SPARSE_MMA_MASK
	.align		4
        /*0024*/ 	.byte	0x03, 0x50
        /*0026*/ 	.short	0x0000


	//----- nvinfo : EIATTR_TCGEN05_1CTA_USED
	.align		4
        /*0028*/ 	.byte	0x01, 0x51
	.zero		2


	//----- nvinfo : EIATTR_MAXREG_COUNT
	.align		4
        /*002c*/ 	.byte	0x03, 0x1b
        /*002e*/ 	.short	0x00ff


	//----- nvinfo : EIATTR_NUM_BARRIERS
	.align		4
        /*0030*/ 	.byte	0x02, 0x4c
        /*0032*/ 	.byte	0x07
	.zero		1


	//----- nvinfo : EIATTR_EXTERNS
	.align		4
        /*0034*/ 	.byte	0x04, 0x0f
        /*0036*/ 	.short	(.L_37 - .L_36)


	//   ....[0]....
	.align		4
.L_36:
        /*0038*/ 	.word	index@(__assertfail)


	//----- nvinfo : EIATTR_MERCURY_ISA_VERSION
	.align		4
.L_37:
        /*003c*/ 	.byte	0x03, 0x5f
        /*003e*/ 	.short	0x0101


	//----- nvinfo : EIATTR_INT_WARP_WIDE_INSTR_OFFSETS
	.align		4
        /*0040*/ 	.byte	0x04, 0x31
        /*0042*/ 	.short	(.L_39 - .L_38)


	//   ....[0]....
.L_38:
        /*0044*/ 	.word	0x00001d80


	//   ....[1]....
        /*0048*/ 	.word	0x00003770


	//   ....[2]....
        /*004c*/ 	.word	0x00003790


	//   ....[3]....
        /*0050*/ 	.word	0x000037c0


	//   ....[4]....
        /*0054*/ 	.word	0x000041d0


	//   ....[5]....
        /*0058*/ 	.word	0x000042c0


	//----- nvinfo : EIATTR_COOP_GROUP_MASK_REGIDS
	.align		4
.L_39:
        /*005c*/ 	.byte	0x04, 0x29
        /*005e*/ 	.short	(.L_41 - .L_40)


	//   ....[0]....
.L_40:
        /*0060*/ 	.word	0xffffffff


	//   ....[1]....
        /*0064*/ 	.word	0xffffffff


	//   ....[2]....
        /*0068*/ 	.word	0xffffffff


	//   ....[3]....
        /*006c*/ 	.word	0xffffffff


	//   ....[4]....
        /*0070*/ 	.word	0xffffffff


	//   ....[5]....
        /*0074*/ 	.word	0xffffffff


	//   ....[6]....
        /*0078*/ 	.word	0xffffffff


	//   ....[7]....
        /*007c*/ 	.word	0xffffffff


	//   ....[8]....
        /*0080*/ 	.word	0xffffffff


	//   ....[9]....
        /*0084*/ 	.word	0xffffffff


	//   ....[10]....
        /*0088*/ 	.word	0xffffffff


	//   ....[11]....
        /*008c*/ 	.word	0xffffffff


	//   ....[12]....
        /*0090*/ 	.word	0xffffffff


	//----- nvinfo : EIATTR_COOP_GROUP_INSTR_OFFSETS
	.align		4
.L_41:
        /*0094*/ 	.byte	0x04, 0x28
        /*0096*/ 	.short	(.L_43 - .L_42)


	//   ....[0]....
.L_42:
        /*0098*/ 	.word	0x00000090


	//   ....[1]....
        /*009c*/ 	.word	0x000004d0


	//   ....[2]....
        /*00a0*/ 	.word	0x00000660


	//   ....[3]....
        /*00a4*/ 	.word	0x000007a0


	//   ....[4]....
        /*00a8*/ 	.word	0x000008a0


	//   ....[5]....
        /*00ac*/ 	.word	0x00000a10


	//   ....[6]....
        /*00b0*/ 	.word	0x00000bb0


	//   ....[7]....
        /*00b4*/ 	.word	0x00001c60


	//   ....[8]....
        /*00b8*/ 	.word	0x00002ad0


	//   ....[9]....
        /*00bc*/ 	.word	0x00002ce0


	//   ....[10]....
        /*00c0*/ 	.word	0x00002d10


	//   ....[11]....
        /*00c4*/ 	.word	0x00003650


	//   ....[12]....
        /*00c8*/ 	.word	0x00003880


	//----- nvinfo : EIATTR_VRC_CTA_INIT_COUNT
	.align		4
.L_43:
        /*00cc*/ 	.byte	0x02, 0x4a
        /*00ce*/ 	.byte	0x80
	.zero		1


	//----- nvinfo : EIATTR_SYSCALL_OFFSETS
	.align		4
        /*00d0*/ 	.byte	0x04, 0x46
        /*00d2*/ 	.short	(.L_45 - .L_44)


	//   ....[0]....
.L_44:
        /*00d4*/ 	.word	0x00004ce0


	//   ....[1]....
        /*00d8*/ 	.word	0x00004e20


	//   ....[2]....
        /*00dc*/ 	.word	0x00005580


	//----- nvinfo : EIATTR_MBARRIER_INSTR_OFFSETS
	.align		4
.L_45:
        /*00e0*/ 	.byte	0x04, 0x39
        /*00e2*/ 	.short	(.L_47 - .L_46)


	//   ....[0]....
.L_46:
        /*00e4*/ 	.word	0x000005b0
        /*00e8*/ 	.word	0x000000ff
        /*00ec*/ 	.word	0x00000000
        /*00f0*/ 	.short	0x0100
        /*00f2*/ 	.byte	0x05
	.zero		1


	//   ....[1]....
        /*00f4*/ 	.word	0x000005c0
        /*00f8*/ 	.word	0x000000ff
        /*00fc*/ 	.word	0x00000028
        /*0100*/ 	.short	0x0100
        /*0102*/ 	.byte	0x05
	.zero		1


	//   ....[2]....
        /*0104*/ 	.word	0x000005d0
        /*0108*/ 	.word	0x000000ff
        /*010c*/ 	.word	0x00000008
        /*0110*/ 	.short	0x0100
        /*0112*/ 	.byte	0x05
	.zero		1


	//   ....[3]....
        /*0114*/ 	.word	0x000005e0
        /*0118*/ 	.word	0x000000ff
        /*011c*/ 	.word	0x00000030
        /*0120*/ 	.short	0x0100
        /*0122*/ 	.byte	0x05
	.zero		1


	//   ....[4]....
        /*0124*/ 	.word	0x000005f0
        /*0128*/ 	.word	0x000000ff
        /*012c*/ 	.word	0x00000010
        /*0130*/ 	.short	0x0100
        /*0132*/ 	.byte	0x05
	.zero		1


	//   ....[5]....
        /*0134*/ 	.word	0x00000600
        /*0138*/ 	.word	0x000000ff
        /*013c*/ 	.word	0x00000038
        /*0140*/ 	.short	0x0100
        /*0142*/ 	.byte	0x05
	.zero		1


	//   ....[6]....
        /*0144*/ 	.word	0x00000610
        /*0148*/ 	.word	0x000000ff
        /*014c*/ 	.word	0x00000018
        /*0150*/ 	.short	0x0100
        /*0152*/ 	.byte	0x05
	.zero		1


	//   ....[7]....
        /*0154*/ 	.word	0x00000620
        /*0158*/ 	.word	0x000000ff
        /*015c*/ 	.word	0x00000040
        /*0160*/ 	.short	0x0100
        /*0162*/ 	.byte	0x05
	.zero		1


	//   ....[8]....
        /*0164*/ 	.word	0x00000630
        /*0168*/ 	.word	0x000000ff
        /*016c*/ 	.word	0x00000020
        /*0170*/ 	.short	0x0100
        /*0172*/ 	.byte	0x05
	.zero		1


	//   ....[9]....
        /*0174*/ 	.word	0x00000640
        /*0178*/ 	.word	0x000000ff
        /*017c*/ 	.word	0x00000048
        /*0180*/ 	.short	0x0100
        /*0182*/ 	.byte	0x05
	.zero		1


	//   ....[10]....
        /*0184*/ 	.word	0x00000770
        /*0188*/ 	.word	0x000000ff
        /*018c*/ 	.word	0x00000050
        /*0190*/ 	.short	0x0100
        /*0192*/ 	.byte	0x06
	.zero		1


	//   ....[11]....
        /*0194*/ 	.word	0x00000780
        /*0198*/ 	.word	0x000000ff
        /*019c*/ 	.word	0x00000058
        /*01a0*/ 	.short	0x0100
        /*01a2*/ 	.byte	0x06
	.zero		1


	//   ....[12]....
        /*01a4*/ 	.word	0x00000870
        /*01a8*/ 	.word	0x000000ff
        /*01ac*/ 	.word	0x00000060
        /*01b0*/ 	.short	0x0100
        /*01b2*/ 	.byte	0x05
	.zero		1


	//   ....[13]....
        /*01b4*/ 	.word	0x00000880
        /*01b8*/ 	.word	0x000000ff
        /*01bc*/ 	.word	0x00000068
        /*01c0*/ 	.short	0x0100
        /*01c2*/ 	.byte	0x05
	.zero		1


	//   ....[14]....
        /*01c4*/ 	.word	0x000009c0
        /*01c8*/ 	.word	0x000000ff
        /*01cc*/ 	.word	0x00000070
        /*01d0*/ 	.short	0x0100
        /*01d2*/ 	.byte	0x05
	.zero		1


	//   ....[15]....
        /*01d4*/ 	.word	0x000009d0
        /*01d8*/ 	.word	0x000000ff
        /*01dc*/ 	.word	0x00000080
        /*01e0*/ 	.short	0x0100
        /*01e2*/ 	.byte	0x05
	.zero		1


	//   ....[16]....
        /*01e4*/ 	.word	0x000009e0
        /*01e8*/ 	.word	0x000000ff
        /*01ec*/ 	.word	0x00000078
        /*01f0*/ 	.short	0x0100
        /*01f2*/ 	.byte	0x05
	.zero		1


	//   ....[17]....
        /*01f4*/ 	.word	0x000009f0
        /*01f8*/ 	.word	0x000000ff
        /*01fc*/ 	.word	0x00000088
        /*0200*/ 	.short	0x0100
        /*0202*/ 	.byte	0x05
	.zero		1


	//   ....[18]....
        /*0204*/ 	.word	0x00000b20
        /*0208*/ 	.word	0x000000ff
        /*020c*/ 	.word	0x00000090
        /*0210*/ 	.short	0x0100
        /*0212*/ 	.byte	0x06
	.zero		1


	//   ....[19]....
        /*0214*/ 	.word	0x00000b30
        /*0218*/ 	.word	0x000000ff
        /*021c*/ 	.word	0x000000b0
        /*0220*/ 	.short	0x0100
        /*0222*/ 	.byte	0x06
	.zero		1


	//   ....[20]....
        /*0224*/ 	.word	0x00000b40
        /*0228*/ 	.word	0x000000ff
        /*022c*/ 	.word	0x00000098
        /*0230*/ 	.short	0x0100
        /*0232*/ 	.byte	0x06
	.zero		1


	//   ....[21]....
        /*0234*/ 	.word	0x00000b50
        /*0238*/ 	.word	0x000000ff
        /*023c*/ 	.word	0x000000b8
        /*0240*/ 	.short	0x0100
        /*0242*/ 	.byte	0x06
	.zero		1


	//   ....[22]....
        /*0244*/ 	.word	0x00000b60
        /*0248*/ 	.word	0x000000ff
        /*024c*/ 	.word	0x000000a0
        /*0250*/ 	.short	0x0100
        /*0252*/ 	.byte	0x06
	.zero		1


	//   ....[23]....
        /*0254*/ 	.word	0x00000b70
        /*0258*/ 	.word	0x000000ff
        /*025c*/ 	.word	0x000000c0
        /*0260*/ 	.short	0x0100
        /*0262*/ 	.byte	0x06
	.zero		1


	//   ....[24]....
        /*0264*/ 	.word	0x00000b80
        /*0268*/ 	.word	0x000000ff
        /*026c*/ 	.word	0x000000a8
        /*0270*/ 	.short	0x0100
        /*0272*/ 	.byte	0x06
	.zero		1


	//   ....[25]....
        /*0274*/ 	.word	0x00000b90
        /*0278*/ 	.word	0x000000ff
        /*027c*/ 	.word	0x000000c8
        /*0280*/ 	.short	0x0100
        /*0282*/ 	.byte	0x06
	.zero		1


	//   ....[26]....
        /*0284*/ 	.word	0x00000c80
        /*0288*/ 	.word	0x000000ff
        /*028c*/ 	.word	0x000000d0
        /*0290*/ 	.short	0x0100
        /*0292*/ 	.byte	0x05
	.zero		1


	//   ....[27]....
        /*0294*/ 	.word	0x00000c90
        /*0298*/ 	.word	0x000000ff
        /*029c*/ 	.word	0x000000e0
        /*02a0*/ 	.short	0x0100
        /*02a2*/ 	.byte	0x05
	.zero		1


	//   ....[28]....
        /*02a4*/ 	.word	0x00000ca0
        /*02a8*/ 	.word	0x000000ff
        /*02ac*/ 	.word	0x000000d8
        /*02b0*/ 	.short	0x0100
        /*02b2*/ 	.byte	0x05
	.zero		1


	//   ....[29]....
        /*02b4*/ 	.word	0x00000cb0
        /*02b8*/ 	.word	0x000000ff
        /*02bc*/ 	.word	0x000000e8
        /*02c0*/ 	.short	0x0100
        /*02c2*/ 	.byte	0x05
	.zero		1


	//   ....[30]....
        /*02c4*/ 	.word	0x00001580
        /*02c8*/ 	.word	0x00000003
        /*02cc*/ 	.word	0x000000e0
        /*02d0*/ 	.short	0x010a
        /*02d2*/ 	.byte	0xff
	.zero		1


	//   ....[31]....
        /*02d4*/ 	.word	0x000015b0
        /*02d8*/ 	.word	0x00000003
        /*02dc*/ 	.word	0x000000d0
        /*02e0*/ 	.short	0x0101
        /*02e2*/ 	.byte	0xff
	.zero		1


	//   ....[32]....
        /*02e4*/ 	.word	0x00001680
        /*02e8*/ 	.word	0x000000ff
        /*02ec*/ 	.word	0x00000028
        /*02f0*/ 	.short	0x010a
        /*02f2*/ 	.byte	0x08
	.zero		1


	//   ....[33]....
        /*02f4*/ 	.word	0x00001720
        /*02f8*/ 	.word	0x000000ff
        /*02fc*/ 	.word	0x00000028
        /*0300*/ 	.short	0x010a
        /*0302*/ 	.byte	0x21
	.zero		1


	//   ....[34]....
        /*0304*/ 	.word	0x00001880
        /*0308*/ 	.word	0x000000ff
        /*030c*/ 	.word	0x00000028
        /*0310*/ 	.short	0x010a
        /*0312*/ 	.byte	0x08
	.zero		1


	//   ....[35]....
        /*0314*/ 	.word	0x00001970
        /*0318*/ 	.word	0x000000ff
        /*031c*/ 	.word	0x00000068
        /*0320*/ 	.short	0x0101
        /*0322*/ 	.byte	0x04
	.zero		1


	//   ....[36]....
        /*0324*/ 	.word	0x00001990
        /*0328*/ 	.word	0x000000ff
        /*032c*/ 	.word	0x00000028
        /*0330*/ 	.short	0x010a
        /*0332*/ 	.byte	0x08
	.zero		1


	//   ....[37]....
        /*0334*/ 	.word	0x00001a10
        /*0338*/ 	.word	0x000000ff
        /*033c*/ 	.word	0x00000028
        /*0340*/ 	.short	0x010a
        /*0342*/ 	.byte	0x11
	.zero		1


	//   ....[38]....
        /*0344*/ 	.word	0x00001b70
        /*0348*/ 	.word	0x000000ff
        /*034c*/ 	.word	0x00000028
        /*0350*/ 	.short	0x010a
        /*0352*/ 	.byte	0x08
	.zero		1


	//   ....[39]....
        /*0354*/ 	.word	0x00001c90
        /*0358*/ 	.word	0x00000002
        /*035c*/ 	.word	0x00000070
        /*0360*/ 	.short	0x010a
        /*0362*/ 	.byte	0xff
	.zero		1


	//   ....[40]....
        /*0364*/ 	.word	0x00001d50
        /*0368*/ 	.word	0x00000002
        /*036c*/ 	.word	0x00000000
        /*0370*/ 	.short	0x0101
        /*0372*/ 	.byte	0xff
	.zero		1


	//   ....[41]....
        /*0374*/ 	.word	0x000022b0
        /*0378*/ 	.word	0x000000ff
        /*037c*/ 	.word	0x00000000
        /*0380*/ 	.short	0x010a
        /*0382*/ 	.byte	0x05
	.zero		1


	//   ....[42]....
        /*0384*/ 	.word	0x00002340
        /*0388*/ 	.word	0x000000ff
        /*038c*/ 	.word	0x00000000
        /*0390*/ 	.short	0x010a
        /*0392*/ 	.byte	0x05
	.zero		1


	//   ....[43]....
        /*0394*/ 	.word	0x000023d0
        /*0398*/ 	.word	0x000000ff
        /*039c*/ 	.word	0x00000000
        /*03a0*/ 	.short	0x010a
        /*03a2*/ 	.byte	0x05
	.zero		1


	//   ....[44]....
        /*03a4*/ 	.word	0x00002460
        /*03a8*/ 	.word	0x000000ff
        /*03ac*/ 	.word	0x00000000
        /*03b0*/ 	.short	0x010a
        /*03b2*/ 	.byte	0x05
	.zero		1


	//   ....[45]....
        /*03b4*/ 	.word	0x00002500
        /*03b8*/ 	.word	0x00000000
        /*03bc*/ 	.word	0x00000000
        /*03c0*/ 	.short	0x010a
        /*03c2*/ 	.byte	0xff
	.zero		1


	//   ....[46]....
        /*03c4*/ 	.word	0x00002620
        /*03c8*/ 	.word	0x00000000
        /*03cc*/ 	.word	0x000000d0
        /*03d0*/ 	.short	0x010a
        /*03d2*/ 	.byte	0xff
	.zero		1


	//   ....[47]....
        /*03d4*/ 	.word	0x00002680
        /*03d8*/ 	.word	0x00000004
        /*03dc*/ 	.word	0x00000000
        /*03e0*/ 	.short	0x0101
        /*03e2*/ 	.byte	0xff
	.zero		1


	//   ....[48]....
        /*03e4*/ 	.word	0x000026a0
        /*03e8*/ 	.word	0x000000ff
        /*03ec*/ 	.word	0x00000080
        /*03f0*/ 	.short	0x010a
        /*03f2*/ 	.byte	0x05
	.zero		1


	//   ....[49]....
        /*03f4*/ 	.word	0x000027c0
        /*03f8*/ 	.word	0x00000000
        /*03fc*/ 	.word	0x00000070
        /*0400*/ 	.short	0x010a
        /*0402*/ 	.byte	0xff
	.zero		1


	//   ....[50]....
        /*0404*/ 	.word	0x000028d0
        /*0408*/ 	.word	0x00000000
        /*040c*/ 	.word	0x00000000
        /*0410*/ 	.short	0x0101
        /*0412*/ 	.byte	0xff
	.zero		1


	//   ....[51]....
        /*0414*/ 	.word	0x00002960
        /*0418*/ 	.word	0x000000ff
        /*041c*/ 	.word	0x00000080
        /*0420*/ 	.short	0x0106
        /*0422*/ 	.byte	0x05
	.zero		1


	//   ....[52]....
        /*0424*/ 	.word	0x00002980
        /*0428*/ 	.word	0x000000ff
        /*042c*/ 	.word	0x00000080
        /*0430*/ 	.short	0x010a
        /*0432*/ 	.byte	0x05
	.zero		1


	//   ....[53]....
        /*0434*/ 	.word	0x00002a10
        /*0438*/ 	.word	0x000000ff
        /*043c*/ 	.word	0x00000080
        /*0440*/ 	.short	0x0106
        /*0442*/ 	.byte	0x04
	.zero		1


	//   ....[54]....
        /*0444*/ 	.word	0x00002a50
        /*0448*/ 	.word	0x00000000
        /*044c*/ 	.word	0x00000080
        /*0450*/ 	.short	0x010a
        /*0452*/ 	.byte	0xff
	.zero		1


	//   ....[55]....
        /*0454*/ 	.word	0x00002f30
        /*0458*/ 	.word	0x00000000
        /*045c*/ 	.word	0x00000070
        /*0460*/ 	.short	0x010a
        /*0462*/ 	.byte	0xff
	.zero		1


	//   ....[56]....
        /*0464*/ 	.word	0x00003030
        /*0468*/ 	.word	0x00000003
        /*046c*/ 	.word	0x00000000
        /*0470*/ 	.short	0x0101
        /*0472*/ 	.byte	0xff
	.zero		1


	//   ....[57]....
        /*0474*/ 	.word	0x00003040
        /*0478*/ 	.word	0x000000ff
        /*047c*/ 	.word	0x00000000
        /*0480*/ 	.short	0x010a
        /*0482*/ 	.byte	0x04
	.zero		1


	//   ....[58]....
        /*0484*/ 	.word	0x00003060
        /*0488*/ 	.word	0x000000ff
        /*048c*/ 	.word	0x000000b0
        /*0490*/ 	.short	0x010a
        /*0492*/ 	.byte	0x09
	.zero		1


	//   ....[59]....
        /*0494*/ 	.word	0x000031a0
        /*0498*/ 	.word	0x000000ff
        /*049c*/ 	.word	0x00000000
        /*04a0*/ 	.short	0x010a
        /*04a2*/ 	.byte	0x07
	.zero		1


	//   ....[60]....
        /*04a4*/ 	.word	0x000032d0
        /*04a8*/ 	.word	0x000000ff
        /*04ac*/ 	.word	0x00000000
        /*04b0*/ 	.short	0x010a
        /*04b2*/ 	.byte	0x04
	.zero		1


	//   ....[61]....
        /*04b4*/ 	.word	0x00003480
        /*04b8*/ 	.word	0x000000ff
        /*04bc*/ 	.word	0x00000000
        /*04c0*/ 	.short	0x010a
        /*04c2*/ 	.byte	0x05
	.zero		1


	//   ....[62]....
        /*04c4*/ 	.word	0x00003510
        /*04c8*/ 	.word	0x000000ff
        /*04cc*/ 	.word	0x00000000
        /*04d0*/ 	.short	0x010a
        /*04d2*/ 	.byte	0x05
	.zero		1


	//   ....[63]....
        /*04d4*/ 	.word	0x000035a0
        /*04d8*/ 	.word	0x000000ff
        /*04dc*/ 	.word	0x00000000
        /*04e0*/ 	.short	0x010a
        /*04e2*/ 	.byte	0x05
	.zero		1


	//   ....[64]....
        /*04e4*/ 	.word	0x00003630
        /*04e8*/ 	.word	0x000000ff
        /*04ec*/ 	.word	0x00000000
        /*04f0*/ 	.short	0x010a
        /*04f2*/ 	.byte	0x07
	.zero		1


	//   ....[65]....
        /*04f4*/ 	.word	0x00003a70
        /*04f8*/ 	.word	0x00000000
        /*04fc*/ 	.word	0x00000070
        /*0500*/ 	.short	0x010a
        /*0502*/ 	.byte	0xff
	.zero		1


	//   ....[66]....
        /*0504*/ 	.word	0x00003b60
        /*0508*/ 	.word	0x00000000
        /*050c*/ 	.word	0x00000000
        /*0510*/ 	.short	0x0101
        /*0512*/ 	.byte	0xff
	.zero		1


	//   ....[67]....
        /*0514*/ 	.word	0x00003e80
        /*0518*/ 	.word	0x000000ff
        /*051c*/ 	.word	0x00000068
        /*0520*/ 	.short	0x010a
        /*0522*/ 	.byte	0x06
	.zero		1


	//   ....[68]....
        /*0524*/ 	.word	0x00004000
        /*0528*/ 	.word	0x000000ff
        /*052c*/ 	.word	0x00000058
        /*0530*/ 	.short	0x010a
        /*0532*/ 	.byte	0x06
	.zero		1


	//   ....[69]....
        /*0534*/ 	.word	0x00004330
        /*0538*/ 	.word	0x000000ff
        /*053c*/ 	.word	0x00000050
        /*0540*/ 	.short	0x010b
        /*0542*/ 	.byte	0x06
	.zero		1


	//   ....[70]....
        /*0544*/ 	.word	0x00004350
        /*0548*/ 	.word	0x000000ff
        /*054c*/ 	.word	0x00000000
        /*0550*/ 	.short	0x0101
        /*0552*/ 	.byte	0x25
	.zero		1


	//   ....[71]....
        /*0554*/ 	.word	0x00004390
        /*0558*/ 	.word	0x00000000
        /*055c*/ 	.word	0x00000058
        /*0560*/ 	.short	0x010a
        /*0562*/ 	.byte	0xff
	.zero		1


	//   ....[72]....
        /*0564*/ 	.word	0x000046f0
        /*0568*/ 	.word	0x00000000
        /*056c*/ 	.word	0x00000070
        /*0570*/ 	.short	0x010a
        /*0572*/ 	.byte	0xff
	.zero		1


	//   ....[73]....
        /*0574*/ 	.word	0x00004800
        /*0578*/ 	.word	0x00000000
        /*057c*/ 	.word	0x00000000
        /*0580*/ 	.short	0x0101
        /*0582*/ 	.byte	0xff
	.zero		1


	//   ....[74]....
        /*0584*/ 	.word	0x000051b0
        /*0588*/ 	.word	0x000000ff
        /*058c*/ 	.word	0x00000050
        /*0590*/ 	.short	0x010a
        /*0592*/ 	.byte	0x2b
	.zero		1


	//   ....[75]....
        /*0594*/ 	.word	0x000051d0
        /*0598*/ 	.word	0x0000005c
        /*059c*/ 	.word	0x00000090
        /*05a0*/ 	.short	0x010a
        /*05a2*/ 	.byte	0xff
	.zero		1


	//   ....[76]....
        /*05a4*/ 	.word	0x00005320
        /*05a8*/ 	.word	0x000000ff
        /*05ac*/ 	.word	0x00000050
        /*05b0*/ 	.short	0x010a
        /*05b2*/ 	.byte	0x2b
	.zero		1


	//   ....[77]....
        /*05b4*/ 	.word	0x00005400
        /*05b8*/ 	.word	0x000000ff
        /*05bc*/ 	.word	0x00000000
        /*05c0*/ 	.short	0x0101
        /*05c2*/ 	.byte	0x04
	.zero		1


	//   ....[78]....
        /*05c4*/ 	.word	0x00005460
        /*05c8*/ 	.word	0x0000005c
        /*05cc*/ 	.word	0x00000090
        /*05d0*/ 	.short	0x010a
        /*05d2*/ 	.byte	0xff
	.zero		1


	//   ....[79]....
        /*05d4*/ 	.word	0x00005830
        /*05d8*/ 	.word	0x000000ff
        /*05dc*/ 	.word	0x00000000
        /*05e0*/ 	.short	0x0101
        /*05e2*/ 	.byte	0x05
	.zero		1


	//   ....[80]....
        /*05e4*/ 	.word	0x000060c0
        /*05e8*/ 	.word	0x00000003
        /*05ec*/ 	.word	0x000000e0
        /*05f0*/ 	.short	0x010a
        /*05f2*/ 	.byte	0xff
	.zero		1


	//   ....[81]....
        /*05f4*/ 	.word	0x00006120
        /*05f8*/ 	.word	0x00000002
        /*05fc*/ 	.word	0x00000028
        /*0600*/ 	.short	0x010a
        /*0602*/ 	.byte	0xff
	.zero		1


	//   ....[82]....
        /*0604*/ 	.word	0x00006180
        /*0608*/ 	.word	0x00000002
        /*060c*/ 	.word	0x00000028
        /*0610*/ 	.short	0x010a
        /*0612*/ 	.byte	0xff
	.zero		1


	//   ....[83]....
        /*0614*/ 	.word	0x000061d0
        /*0618*/ 	.word	0x00000002
        /*061c*/ 	.word	0x00000070
        /*0620*/ 	.short	0x010a
        /*0622*/ 	.byte	0xff
	.zero		1


	//   ....[84]....
        /*0624*/ 	.word	0x00006230
        /*0628*/ 	.word	0x00000000
        /*062c*/ 	.word	0x00000000
        /*0630*/ 	.short	0x010a
        /*0632*/ 	.byte	0xff
	.zero		1


	//   ....[85]....
        /*0634*/ 	.word	0x00006290
        /*0638*/ 	.word	0x00000000
        /*063c*/ 	.word	0x00000000
        /*0640*/ 	.short	0x010a
        /*0642*/ 	.byte	0xff
	.zero		1


	//   ....[86]....
        /*0644*/ 	.word	0x000062f0
        /*0648*/ 	.word	0x00000000
        /*064c*/ 	.word	0x00000000
        /*0650*/ 	.short	0x010a
        /*0652*/ 	.byte	0xff
	.zero		1


	//   ....[87]....
        /*0654*/ 	.word	0x00006350
        /*0658*/ 	.word	0x00000000
        /*065c*/ 	.word	0x00000000
        /*0660*/ 	.short	0x010a
        /*0662*/ 	.byte	0xff
	.zero		1


	//   ....[88]....
        /*0664*/ 	.word	0x000063a0
        /*0668*/ 	.word	0x00000000
        /*066c*/ 	.word	0x000000d0
        /*0670*/ 	.short	0x010a
        /*0672*/ 	.byte	0xff
	.zero		1


	//   ....[89]....
        /*0674*/ 	.word	0x00006400
        /*0678*/ 	.word	0x00000000
        /*067c*/ 	.word	0x00000080
        /*0680*/ 	.short	0x010a
        /*0682*/ 	.byte	0xff
	.zero		1


	//   ....[90]....
        /*0684*/ 	.word	0x00006450
        /*0688*/ 	.word	0x00000000
        /*068c*/ 	.word	0x00000070
        /*0690*/ 	.short	0x010a
        /*0692*/ 	.byte	0xff
	.zero		1


	//   ....[91]....
        /*0694*/ 	.word	0x000064b0
        /*0698*/ 	.word	0x00000000
        /*069c*/ 	.word	0x00000080
        /*06a0*/ 	.short	0x010a
        /*06a2*/ 	.byte	0xff
	.zero		1


	//   ....[92]....
        /*06a4*/ 	.word	0x00006500
        /*06a8*/ 	.word	0x00000000
        /*06ac*/ 	.word	0x00000070
        /*06b0*/ 	.short	0x010a
        /*06b2*/ 	.byte	0xff
	.zero		1


	//   ....[93]....
        /*06b4*/ 	.word	0x00006560
        /*06b8*/ 	.word	0x00000003
        /*06bc*/ 	.word	0x000000b0
        /*06c0*/ 	.short	0x010a
        /*06c2*/ 	.byte	0xff
	.zero		1


	//   ....[94]....
        /*06c4*/ 	.word	0x000065c0
        /*06c8*/ 	.word	0x00000000
        /*06cc*/ 	.word	0x00000000
        /*06d0*/ 	.short	0x010a
        /*06d2*/ 	.byte	0xff
	.zero		1


	//   ....[95]....
        /*06d4*/ 	.word	0x00006620
        /*06d8*/ 	.word	0x00000000
        /*06dc*/ 	.word	0x00000000
        /*06e0*/ 	.short	0x010a
        /*06e2*/ 	.byte	0xff
	.zero		1


	//   ....[96]....
        /*06e4*/ 	.word	0x00006680
        /*06e8*/ 	.word	0x00000000
        /*06ec*/ 	.word	0x00000000
        /*06f0*/ 	.short	0x010a
        /*06f2*/ 	.byte	0xff
	.zero		1


	//   ....[97]....
        /*06f4*/ 	.word	0x000066e0
        /*06f8*/ 	.word	0x00000000
        /*06fc*/ 	.word	0x00000000
        /*0700*/ 	.short	0x010a
        /*0702*/ 	.byte	0xff
	.zero		1


	//   ....[98]....
        /*0704*/ 	.word	0x00006740
        /*0708*/ 	.word	0x00000000
        /*070c*/ 	.word	0x00000000
        /*0710*/ 	.short	0x010a
        /*0712*/ 	.byte	0xff
	.zero		1


	//   ....[99]....
        /*0714*/ 	.word	0x00006790
        /*0718*/ 	.word	0x00000000
        /*071c*/ 	.word	0x00000070
        /*0720*/ 	.short	0x010a
        /*0722*/ 	.byte	0xff
	.zero		1


	//   ....[100]....
        /*0724*/ 	.word	0x000067f0
        /*0728*/ 	.word	0x00000000
        /*072c*/ 	.word	0x00000068
        /*0730*/ 	.short	0x010a
        /*0732*/ 	.byte	0xff
	.zero		1


	//   ....[101]....
        /*0734*/ 	.word	0x00006850
        /*0738*/ 	.word	0x00000003
        /*073c*/ 	.word	0x00000058
        /*0740*/ 	.short	0x010a
        /*0742*/ 	.byte	0xff
	.zero		1


	//   ....[102]....
        /*0744*/ 	.word	0x000068a0
        /*0748*/ 	.word	0x00000000
        /*074c*/ 	.word	0x00000070
        /*0750*/ 	.short	0x010a
        /*0752*/ 	.byte	0xff
	.zero		1


	//   ....[103]....
        /*0754*/ 	.word	0x00006900
        /*0758*/ 	.word	0x00000000
        /*075c*/ 	.word	0x00000050
        /*0760*/ 	.short	0x010a
        /*0762*/ 	.byte	0xff
	.zero		1


	//   ....[104]....
        /*0764*/ 	.word	0x00006950
        /*0768*/ 	.word	0x0000005c
        /*076c*/ 	.word	0x00000090
        /*0770*/ 	.short	0x010a
        /*0772*/ 	.byte	0xff
	.zero		1


	//----- nvinfo : EIATTR_NUM_MBARRIERS
	.align		4
.L_47:
        /*0774*/ 	.byte	0x03, 0x38
        /*0776*/ 	.short	0x001e


	//----- nvinfo : EIATTR_EXIT_INSTR_OFFSETS
	.align		4
        /*0778*/ 	.byte	0x04, 0x1c
        /*077a*/ 	.short	(.L_49 - .L_48)


	//   ....[0]....
.L_48:
        /*077c*/ 	.word	0x00002530


	//   ....[1]....
        /*0780*/ 	.word	0x00002a20


	//   ....[2]....
        /*0784*/ 	.word	0x00002a80


	//   ....[3]....
        /*0788*/ 	.word	0x00003890


	//   ....[4]....
        /*078c*/ 	.word	0x000043c0


	//   ....[5]....
        /*0790*/ 	.word	0x00004400


	//   ....[6]....
        /*0794*/ 	.word	0x000060b0


	//----- nvinfo : EIATTR_MAX_THREADS
	.align		4
.L_49:
        /*0798*/ 	.byte	0x04, 0x05
        /*079a*/ 	.short	(.L_51 - .L_50)
.L_50:
        /*079c*/ 	.word	0x00000100
        /*07a0*/ 	.word	0x00000001
        /*07a4*/ 	.word	0x00000001


	//----- nvinfo : EIATTR_CRS_STACK_SIZE
	.align		4
.L_51:
        /*07a8*/ 	.byte	0x04, 0x1e
        /*07aa*/ 	.short	(.L_53 - .L_52)
.L_52:
        /*07ac*/ 	.word	0x00000000


	//----- nvinfo : EIATTR_CBANK_PARAM_SIZE
	.align		4
.L_53:
        /*07b0*/ 	.byte	0x03, 0x19
        /*07b2*/ 	.short	0x0800


	//----- nvinfo : EIATTR_PARAM_CBANK
	.align		4
        /*07b4*/ 	.byte	0x04, 0x0a
        /*07b6*/ 	.short	(.L_55 - .L_54)
	.align		4
.L_54:
        /*07b8*/ 	.word	index@(.nv.constant0._ZN7cutlass13device_kernelINS_4gemm6kernel13GemmUniversalIN4cute5tupleIJiiiiEEENS1_10collective13CollectiveMmaINS1_35MainloopSm100TmaUmmaWarpSpecializedILi5ELi2ELi4ENS5_IJNS4_1CILi1EEESB_SB_EEEEENS5_IJNSA_ILi64EEESE_NSA_ILi32EEEEEENS_12float_e4m3_tENS5_IJlSB_lEEESH_SI_NS4_8TiledMMAINS4_8MMA_AtomIJNS4_10MMA_TraitsINS4_19SM100_MMA_F8F6F4_SSEJSH_SH_fSE_SE_NS4_17integral_constantINS4_4UMMA5MajorELSP_0EEESQ_NSN_INSO_7ScaleInELSR_0EEESS_EEEEEENS4_6LayoutISC_NS5_IJNSA_ILi0EEESW_SW_EEEEENS5_IJNS4_10UnderscoreESZ_SZ_EEEEENS4_13SM90_TMA_LOADENS4_14ComposedLayoutINS4_7SwizzleILi1ELi4ELi3EEENS4_18smem_ptr_flag_bitsILi8EEENSV_INS5_IJNSA_ILi8EEESF_EEENS5_IJSF_SB_EEEEEEEvNS4_8identityES12_S1C_vS1D_EENS_8epilogue10collective18CollectiveEpilogueINS1F_23Sm100TmaWarpSpecializedILi1ELi1ELi32ELb0ELb0EEEJSG_NS5_IJNSV_ISE_SB_EES1K_EEESH_SI_SH_SI_NS1F_6fusion15FusionCallbacksIS1J_NS1M_17LinearCombinationISH_fSH_fLNS_15FloatRoundStyleE2EEESG_S1L_JEEENS4_5SM1004TMEM4LOAD26SM100_TMEM_LOAD_16dp32b32xES12_NS13_INS14_ILi2ELi4ELi3EEES17_NSV_INS5_IJS18_SE_EEENS5_IJSE_SB_EEEEEEENS4_39AutoVectorizingCopyWithAssumedAlignmentILi128EEENS4_14SM90_TMA_STOREES20_S22_S22_EEEvvEEEEvNT_6ParamsE)
        /*07bc*/ 	.short	0x0380
        /*07be*/ 	.short	0x0800


	//----- nvinfo : EIATTR_SW_WAR
	.align		4
.L_55:
        /*07c0*/ 	.byte	0x04, 0x36
        /*07c2*/ 	.short	(.L_57 - .L_56)
.L_56:
        /*07c4*/ 	.word	0x00000008
.L_57:


//--------------------- .nv.callgraph             --------------------------
	.section	.nv.callgraph,"",@"SHT_CUDA_CALLGRAPH"
	.align	4
	.sectionentsize	8
	.align		4
        /*0000*/ 	.word	0x00000000
	.align		4
        /*0004*/ 	.word	0xffffffff
	.align		4
        /*0008*/ 	.word	index@(_ZN7cutlass13device_kernelINS_4gemm6kernel13GemmUniversalIN4cute5tupleIJiiiiEEENS1_10collective13CollectiveMmaINS1_35MainloopSm100TmaUmmaWarpSpecializedILi5ELi2ELi4ENS5_IJNS4_1CILi1EEESB_SB_EEEEENS5_IJNSA_ILi64EEESE_NSA_ILi32EEEEEENS_12float_e4m3_tENS5_IJlSB_lEEESH_SI_NS4_8TiledMMAINS4_8MMA_AtomIJNS4_10MMA_TraitsINS4_19SM100_MMA_F8F6F4_SSEJSH_SH_fSE_SE_NS4_17integral_constantINS4_4UMMA5MajorELSP_0EEESQ_NSN_INSO_7ScaleInELSR_0EEESS_EEEEEENS4_6LayoutISC_NS5_IJNSA_ILi0EEESW_SW_EEEEENS5_IJNS4_10UnderscoreESZ_SZ_EEEEENS4_13SM90_TMA_LOADENS4_14ComposedLayoutINS4_7SwizzleILi1ELi4ELi3EEENS4_18smem_ptr_flag_bitsILi8EEENSV_INS5_IJNSA_ILi8EEESF_EEENS5_IJSF_SB_EEEEEEEvNS4_8identityES12_S1C_vS1D_EENS_8epilogue10collective18CollectiveEpilogueINS1F_23Sm100TmaWarpSpecializedILi1ELi1ELi32ELb0ELb0EEEJSG_NS5_IJNSV_ISE_SB_EES1K_EEESH_SI_SH_SI_NS1F_6fusion15FusionCallbacksIS1J_NS1M_17LinearCombinationISH_fSH_fLNS_15FloatRoundStyleE2EEESG_S1L_JEEENS4_5SM1004TMEM4LOAD26SM100_TMEM_LOAD_16dp32b32xES12_NS13_INS14_ILi2ELi4ELi3EEES17_NSV_INS5_IJS18_SE_EEENS5_IJSE_SB_EEEEEEENS4_39AutoVectorizingCopyWithAssumedAlignmentILi128EEENS4_14SM90_TMA_STOREES20_S22_S22_EEEvvEEEEvNT_6ParamsE)
	.align		4
        /*000c*/ 	.word	index@(__assertfail)
	.align		4
        /*0010*/ 	.word	0x00000000
	.align		4
        /*0014*/ 	.word	0xfffffffe
	.align		4
        /*0018*/ 	.word	0x00000000
	.align		4
        /*001c*/ 	.word	0xfffffffd
	.align		4
        /*0020*/ 	.word	0x00000000
	.align		4
        /*0024*/ 	.word	0xfffffffc


//--------------------- .nv.constant4             --------------------------
	.section	.nv.constant4,"a",@progbits
	.align	8
	.align		8
.nv.constant4:
        /*0000*/ 	.dword	__assertfail
	.align		8
        /*0008*/ 	.dword	__unnamed_1
	.align		8
        /*0010*/ 	.dword	__unnamed_2
	.align		8
        /*0018*/ 	.dword	_ZN40_INTERNAL_436b99e2_4_k_cu_07355020_265344cuda3std3__45__cpo5beginE
	.align		8
        /*0020*/ 	.dword	_ZN40_INTERNAL_436b99e2_4_k_cu_07355020_265344cuda3std3__45__cpo3endE
	.align		8
        /*0028*/ 	.dword	_ZN40_INTERNAL_436b99e2_4_k_cu_07355020_265344cuda3std3__45__cpo6cbeginE
	.align		8
        /*0030*/ 	.dword	_ZN40_INTERNAL_436b99e2_4_k_cu_07355020_265344cuda3std3__45__cpo4cendE
	.align		8
        /*0038*/ 	.dword	_ZN40_INTERNAL_436b99e2_4_k_cu_07355020_265344cuda3std3__442_GLOBAL__N__436b99e2_4_k_cu_07355020_265346ignoreE
	.align		8
        /*0040*/ 	.dword	_ZN40_INTERNAL_436b99e2_4_k_cu_07355020_265344cuda3std3__419piecewise_constructE
	.align		8
        /*0048*/ 	.dword	_ZN40_INTERNAL_436b99e2_4_k_cu_07355020_265344cuda3std3__48in_placeE
	.align		8
        /*0050*/ 	.dword	_ZN40_INTERNAL_436b99e2_4_k_cu_07355020_265344cuda3std6ranges3__45__cpo4swapE
	.align		8
        /*0058*/ 	.dword	_ZN40_INTERNAL_436b99e2_4_k_cu_07355020_265344cuda3std6ranges3__45__cpo9iter_moveE
	.align		8
        /*0060*/ 	.dword	_ZN40_INTERNAL_436b99e2_4_k_cu_07355020_265344cute7productE
	.align		8
        /*0068*/ 	.dword	_ZN40_INTERNAL_436b99e2_4_k_cu_07355020_265344cute1_E
	.align		8
        /*0070*/ 	.dword	$str$25
	.align		8
        /*0078*/ 	.dword	$str$26
	.align		8
        /*0080*/ 	.dword	$str$27
	.align		8
        /*0088*/ 	.dword	$str$28


//--------------------- .text._ZN7cutlass13device_kernelINS_4gemm6kernel13GemmUniversalIN4cute5tupleIJiiiiEEENS1_10collective13CollectiveMmaINS1_35MainloopSm100TmaUmmaWarpSpecializedILi5ELi2ELi4ENS5_IJNS4_1CILi1EEESB_SB_EEEEENS5_IJNSA_ILi64EEESE_NSA_ILi32EEEEEENS_12float_e4m3_tENS5_IJlSB_lEEESH_SI_NS4_8TiledMMAINS4_8MMA_AtomIJNS4_10MMA_TraitsINS4_19SM100_MMA_F8F6F4_SSEJSH_SH_fSE_SE_NS4_17integral_constantINS4_4UMMA5MajorELSP_0EEESQ_NSN_INSO_7ScaleInELSR_0EEESS_EEEEEENS4_6LayoutISC_NS5_IJNSA_ILi0EEESW_SW_EEEEENS5_IJNS4_10UnderscoreESZ_SZ_EEEEENS4_13SM90_TMA_LOADENS4_14ComposedLayoutINS4_7SwizzleILi1ELi4ELi3EEENS4_18smem_ptr_flag_bitsILi8EEENSV_INS5_IJNSA_ILi8EEESF_EEENS5_IJSF_SB_EEEEEEEvNS4_8identityES12_S1C_vS1D_EENS_8epilogue10collective18CollectiveEpilogueINS1F_23Sm100TmaWarpSpecializedILi1ELi1ELi32ELb0ELb0EEEJSG_NS5_IJNSV_ISE_SB_EES1K_EEESH_SI_SH_SI_NS1F_6fusion15FusionCallbacksIS1J_NS1M_17LinearCombinationISH_fSH_fLNS_15FloatRoundStyleE2EEESG_S1L_JEEENS4_5SM1004TMEM4LOAD26SM100_TMEM_LOAD_16dp32b32xES12_NS13_INS14_ILi2ELi4ELi3EEES17_NSV_INS5_IJS18_SE_EEENS5_IJSE_SB_EEEEEEENS4_39AutoVectorizingCopyWithAssumedAlignmentILi128EEENS4_14SM90_TMA_STOREES20_S22_S22_EEEvvEEEEvNT_6ParamsE --------------------------
	.section	.text._ZN7cutlass13device_kernelINS_4gemm6kernel13GemmUniversalIN4cute5tupleIJiiiiEEENS1_10collective13CollectiveMmaINS1_35MainloopSm100TmaUmmaWarpSpecializedILi5ELi2ELi4ENS5_IJNS4_1CILi1EEESB_SB_EEEEENS5_IJNSA_ILi64EEESE_NSA_ILi32EEEEEENS_12float_e4m3_tENS5_IJlSB_lEEESH_SI_NS4_8TiledMMAINS4_8MMA_AtomIJNS4_10MMA_TraitsINS4_19SM100_MMA_F8F6F4_SSEJSH_SH_fSE_SE_NS4_17integral_constantINS4_4UMMA5MajorELSP_0EEESQ_NSN_INSO_7ScaleInELSR_0EEESS_EEEEEENS4_6LayoutISC_NS5_IJNSA_ILi0EEESW_SW_EEEEENS5_IJNS4_10UnderscoreESZ_SZ_EEEEENS4_13SM90_TMA_LOADENS4_14ComposedLayoutINS4_7SwizzleILi1ELi4ELi3EEENS4_18smem_ptr_flag_bitsILi8EEENSV_INS5_IJNSA_ILi8EEESF_EEENS5_IJSF_SB_EEEEEEEvNS4_8identityES12_S1C_vS1D_EENS_8epilogue10collective18CollectiveEpilogueINS1F_23Sm100TmaWarpSpecializedILi1ELi1ELi32ELb0ELb0EEEJSG_NS5_IJNSV_ISE_SB_EES1K_EEESH_SI_SH_SI_NS1F_6fusion15FusionCallbacksIS1J_NS1M_17LinearCombinationISH_fSH_fLNS_15FloatRoundStyleE2EEESG_S1L_JEEENS4_5SM1004TMEM4LOAD26SM100_TMEM_LOAD_16dp32b32xES12_NS13_INS14_ILi2ELi4ELi3EEES17_NSV_INS5_IJS18_SE_EEENS5_IJSE_SB_EEEEEEENS4_39AutoVectorizingCopyWithAssumedAlignmentILi128EEENS4_14SM90_TMA_STOREES20_S22_S22_EEEvvEEEEvNT_6ParamsE,"ax",@progbits
	.align	128
.text._ZN7cutlass13device_kernelINS_4gemm6kernel13GemmUniversalIN4cute5tupleIJiiiiEEENS1_10collective13CollectiveMmaINS1_35MainloopSm100TmaUmmaWarpSpecializedILi5ELi2ELi4ENS5_IJNS4_1CILi1EEESB_SB_EEEEENS5_IJNSA_ILi64EEESE_NSA_ILi32EEEEEENS_12float_e4m3_tENS5_IJlSB_lEEESH_SI_NS4_8TiledMMAINS4_8MMA_AtomIJNS4_10MMA_TraitsINS4_19SM100_MMA_F8F6F4_SSEJSH_SH_fSE_SE_NS4_17integral_constantINS4_4UMMA5MajorELSP_0EEESQ_NSN_INSO_7ScaleInELSR_0EEESS_EEEEEENS4_6LayoutISC_NS5_IJNSA_ILi0EEESW_SW_EEEEENS5_IJNS4_10UnderscoreESZ_SZ_EEEEENS4_13SM90_TMA_LOADENS4_14ComposedLayoutINS4_7SwizzleILi1ELi4ELi3EEENS4_18smem_ptr_flag_bitsILi8EEENSV_INS5_IJNSA_ILi8EEESF_EEENS5_IJSF_SB_EEEEEEEvNS4_8identityES12_S1C_vS1D_EENS_8epilogue10collective18CollectiveEpilogueINS1F_23Sm100TmaWarpSpecializedILi1ELi1ELi32ELb0ELb0EEEJSG_NS5_IJNSV_ISE_SB_EES1K_EEESH_SI_SH_SI_NS1F_6fusion15FusionCallbacksIS1J_NS1M_17LinearCombinationISH_fSH_fLNS_15FloatRoundStyleE2EEESG_S1L_JEEENS4_5SM1004TMEM4LOAD26SM100_TMEM_LOAD_16dp32b32xES12_NS13_INS14_ILi2ELi4ELi3EEES17_NSV_INS5_IJS18_SE_EEENS5_IJSE_SB_EEEEEEENS4_39AutoVectorizingCopyWithAssumedAlignmentILi128EEENS4_14SM90_TMA_STOREES20_S22_S22_EEEvvEEEEvNT_6ParamsE:
        .type           _ZN7cutlass13device_kernelINS_4gemm6kernel13GemmUniversalIN4cute5tupleIJiiiiEEENS1_10collective13CollectiveMmaINS1_35MainloopSm100TmaUmmaWarpSpecializedILi5ELi2ELi4ENS5_IJNS4_1CILi1EEESB_SB_EEEEENS5_IJNSA_ILi64EEESE_NSA_ILi32EEEEEENS_12float_e4m3_tENS5_IJlSB_lEEESH_SI_NS4_8TiledMMAINS4_8MMA_AtomIJNS4_10MMA_TraitsINS4_19SM100_MMA_F8F6F4_SSEJSH_SH_fSE_SE_NS4_17integral_constantINS4_4UMMA5MajorELSP_0EEESQ_NSN_INSO_7ScaleInELSR_0EEESS_EEEEEENS4_6LayoutISC_NS5_IJNSA_ILi0EEESW_SW_EEEEENS5_IJNS4_10UnderscoreESZ_SZ_EEEEENS4_13SM90_TMA_LOADENS4_14ComposedLayoutINS4_7SwizzleILi1ELi4ELi3EEENS4_18smem_ptr_flag_bitsILi8EEENSV_INS5_IJNSA_ILi8EEESF_EEENS5_IJSF_SB_EEEEEEEvNS4_8identityES12_S1C_vS1D_EENS_8epilogue10collective18CollectiveEpilogueINS1F_23Sm100TmaWarpSpecializedILi1ELi1ELi32ELb0ELb0EEEJSG_NS5_IJNSV_ISE_SB_EES1K_EEESH_SI_SH_SI_NS1F_6fusion15FusionCallbacksIS1J_NS1M_17LinearCombinationISH_fSH_fLNS_15FloatRoundStyleE2EEESG_S1L_JEEENS4_5SM1004TMEM4LOAD26SM100_TMEM_LOAD_16dp32b32xES12_NS13_INS14_ILi2ELi4ELi3EEES17_NSV_INS5_IJS18_SE_EEENS5_IJSE_SB_EEEEEEENS4_39AutoVectorizingCopyWithAssumedAlignmentILi128EEENS4_14SM90_TMA_STOREES20_S22_S22_EEEvvEEEEvNT_6ParamsE,@function
        .size           _ZN7cutlass13device_kernelINS_4gemm6kernel13GemmUniversalIN4cute5tupleIJiiiiEEENS1_10collective13CollectiveMmaINS1_35MainloopSm100TmaUmmaWarpSpecializedILi5ELi2ELi4ENS5_IJNS4_1CILi1EEESB_SB_EEEEENS5_IJNSA_ILi64EEESE_NSA_ILi32EEEEEENS_12float_e4m3_tENS5_IJlSB_lEEESH_SI_NS4_8TiledMMAINS4_8MMA_AtomIJNS4_10MMA_TraitsINS4_19SM100_MMA_F8F6F4_SSEJSH_SH_fSE_SE_NS4_17integral_constantINS4_4UMMA5MajorELSP_0EEESQ_NSN_INSO_7ScaleInELSR_0EEESS_EEEEEENS4_6LayoutISC_NS5_IJNSA_ILi0EEESW_SW_EEEEENS5_IJNS4_10UnderscoreESZ_SZ_EEEEENS4_13SM90_TMA_LOADENS4_14ComposedLayoutINS4_7SwizzleILi1ELi4ELi3EEENS4_18smem_ptr_flag_bitsILi8EEENSV_INS5_IJNSA_ILi8EEESF_EEENS5_IJSF_SB_EEEEEEEvNS4_8identityES12_S1C_vS1D_EENS_8epilogue10collective18CollectiveEpilogueINS1F_23Sm100TmaWarpSpecializedILi1ELi1ELi32ELb0ELb0EEEJSG_NS5_IJNSV_ISE_SB_EES1K_EEESH_SI_SH_SI_NS1F_6fusion15FusionCallbacksIS1J_NS1M_17LinearCombinationISH_fSH_fLNS_15FloatRoundStyleE2EEESG_S1L_JEEENS4_5SM1004TMEM4LOAD26SM100_TMEM_LOAD_16dp32b32xES12_NS13_INS14_ILi2ELi4ELi3EEES17_NSV_INS5_IJS18_SE_EEENS5_IJSE_SB_EEEEEEENS4_39AutoVectorizingCopyWithAssumedAlignmentILi128EEENS4_14SM90_TMA_STOREES20_S22_S22_EEEvvEEEEvNT_6ParamsE,(.L_x_131 - _ZN7cutlass13device_kernelINS_4gemm6kernel13GemmUniversalIN4cute5tupleIJiiiiEEENS1_10collective13CollectiveMmaINS1_35MainloopSm100TmaUmmaWarpSpecializedILi5ELi2ELi4ENS5_IJNS4_1CILi1EEESB_SB_EEEEENS5_IJNSA_ILi64EEESE_NSA_ILi32EEEEEENS_12float_e4m3_tENS5_IJlSB_lEEESH_SI_NS4_8TiledMMAINS4_8MMA_AtomIJNS4_10MMA_TraitsINS4_19SM100_MMA_F8F6F4_SSEJSH_SH_fSE_SE_NS4_17integral_constantINS4_4UMMA5MajorELSP_0EEESQ_NSN_INSO_7ScaleInELSR_0EEESS_EEEEEENS4_6LayoutISC_NS5_IJNSA_ILi0EEESW_SW_EEEEENS5_IJNS4_10UnderscoreESZ_SZ_EEEEENS4_13SM90_TMA_LOADENS4_14ComposedLayoutINS4_7SwizzleILi1ELi4ELi3EEENS4_18smem_ptr_flag_bitsILi8EEENSV_INS5_IJNSA_ILi8EEESF_EEENS5_IJSF_SB_EEEEEEEvNS4_8identityES12_S1C_vS1D_EENS_8epilogue10collective18CollectiveEpilogueINS1F_23Sm100TmaWarpSpecializedILi1ELi1ELi32ELb0ELb0EEEJSG_NS5_IJNSV_ISE_SB_EES1K_EEESH_SI_SH_SI_NS1F_6fusion15FusionCallbacksIS1J_NS1M_17LinearCombinationISH_fSH_fLNS_15FloatRoundStyleE2EEESG_S1L_JEEENS4_5SM1004TMEM4LOAD26SM100_TMEM_LOAD_16dp32b32xES12_NS13_INS14_ILi2ELi4ELi3EEES17_NSV_INS5_IJS18_SE_EEENS5_IJSE_SB_EEEEEEENS4_39AutoVectorizingCopyWithAssumedAlignmentILi128EEENS4_14SM90_TMA_STOREES20_S22_S22_EEEvvEEEEvNT_6ParamsE)
        .other          _ZN7cutlass13device_kernelINS_4gemm6kernel13GemmUniversalIN4cute5tupleIJiiiiEEENS1_10collective13CollectiveMmaINS1_35MainloopSm100TmaUmmaWarpSpecializedILi5ELi2ELi4ENS5_IJNS4_1CILi1EEESB_SB_EEEEENS5_IJNSA_ILi64EEESE_NSA_ILi32EEEEEENS_12float_e4m3_tENS5_IJlSB_lEEESH_SI_NS4_8TiledMMAINS4_8MMA_AtomIJNS4_10MMA_TraitsINS4_19SM100_MMA_F8F6F4_SSEJSH_SH_fSE_SE_NS4_17integral_constantINS4_4UMMA5MajorELSP_0EEESQ_NSN_INSO_7ScaleInELSR_0EEESS_EEEEEENS4_6LayoutISC_NS5_IJNSA_ILi0EEESW_SW_EEEEENS5_IJNS4_10UnderscoreESZ_SZ_EEEEENS4_13SM90_TMA_LOADENS4_14ComposedLayoutINS4_7SwizzleILi1ELi4ELi3EEENS4_18smem_ptr_flag_bitsILi8EEENSV_INS5_IJNSA_ILi8EEESF_EEENS5_IJSF_SB_EEEEEEEvNS4_8identityES12_S1C_vS1D_EENS_8epilogue10collective18CollectiveEpilogueINS1F_23Sm100TmaWarpSpecializedILi1ELi1ELi32ELb0ELb0EEEJSG_NS5_IJNSV_ISE_SB_EES1K_EEESH_SI_SH_SI_NS1F_6fusion15FusionCallbacksIS1J_NS1M_17LinearCombinationISH_fSH_fLNS_15FloatRoundStyleE2EEESG_S1L_JEEENS4_5SM1004TMEM4LOAD26SM100_TMEM_LOAD_16dp32b32xES12_NS13_INS14_ILi2ELi4ELi3EEES17_NSV_INS5_IJS18_SE_EEENS5_IJSE_SB_EEEEEEENS4_39AutoVectorizingCopyWithAssumedAlignmentILi128EEENS4_14SM90_TMA_STOREES20_S22_S22_EEEvvEEEEvNT_6ParamsE,@"STO_CUDA_ENTRY STV_DEFAULT"
_ZN7cutlass13device_kernelINS_4gemm6kernel13GemmUniversalIN4cute5tupleIJiiiiEEENS1_10collective13CollectiveMmaINS1_35MainloopSm100TmaUmmaWarpSpecializedILi5ELi2ELi4ENS5_IJNS4_1CILi1EEESB_SB_EEEEENS5_IJNSA_ILi64EEESE_NSA_ILi32EEEEEENS_12float_e4m3_tENS5_IJlSB_lEEESH_SI_NS4_8TiledMMAINS4_8MMA_AtomIJNS4_10MMA_TraitsINS4_19SM100_MMA_F8F6F4_SSEJSH_SH_fSE_SE_NS4_17integral_constantINS4_4UMMA5MajorELSP_0EEESQ_NSN_INSO_7ScaleInELSR_0EEESS_EEEEEENS4_6LayoutISC_NS5_IJNSA_ILi0EEESW_SW_EEEEENS5_IJNS4_10UnderscoreESZ_SZ_EEEEENS4_13SM90_TMA_LOADENS4_14ComposedLayoutINS4_7SwizzleILi1ELi4ELi3EEENS4_18smem_ptr_flag_bitsILi8EEENSV_INS5_IJNSA_ILi8EEESF_EEENS5_IJSF_SB_EEEEEEEvNS4_8identityES12_S1C_vS1D_EENS_8epilogue10collective18CollectiveEpilogueINS1F_23Sm100TmaWarpSpecializedILi1ELi1ELi32ELb0ELb0EEEJSG_NS5_IJNSV_ISE_SB_EES1K_EEESH_SI_SH_SI_NS1F_6fusion15FusionCallbacksIS1J_NS1M_17LinearCombinationISH_fSH_fLNS_15FloatRoundStyleE2EEESG_S1L_JEEENS4_5SM1004TMEM4LOAD26SM100_TMEM_LOAD_16dp32b32xES12_NS13_INS14_ILi2ELi4ELi3EEES17_NSV_INS5_IJS18_SE_EEENS5_IJSE_SB_EEEEEEENS4_39AutoVectorizingCopyWithAssumedAlignmentILi128EEENS4_14SM90_TMA_STOREES20_S22_S22_EEEvvEEEEvNT_6ParamsE:
[----:B------:R-:W1:Y:S01]  /*0000*/  LDC R1, c[0x0][0x37c] ;  /* 0x0000df00ff017b82 */ /* 0x000e620000000800 */
[----:B------:R-:W2:Y:S01]  /*0010*/  S2R R101, SR_TID.X ;  /* 0x0000000000657919 */ /* 0x000ea20000002100 */
[----:B------:R-:W3:Y:S01]  /*0020*/  LDCU.64 UR4, c[0x0][0x890] ;  /* 0x00011200ff0477ac */ /* 0x000ee20008000a00 */
[----:B------:R-:W-:Y:S02]  /*0030*/  PRMT R96, RZ, 0x7610, R96 ;  /* 0x00007610ff607816 */ /* 0x000fe40000000060 */
[----:B------:R-:W-:Y:S01]  /*0040*/  ELECT P5, URZ, PT ;  /* 0x0000000000ff782f */ /* 0x000fe200038a0000 */
[----:B------:R-:W4:Y:S01]  /*0050*/  LDCU.64 UR40, c[0x0][0x358] ;  /* 0x00006b00ff2877ac */ /* 0x000f220008000a00 */
[----:B---3--:R-:W-:-:S04]  /*0060*/  UISETP.NE.U32.AND UP0, UPT, UR4, URZ, UPT ;  /* 0x000000ff0400728c */ /* 0x008fc8000bf05070 */
[----:B------:R-:W-:Y:S01]  /*0070*/  UISETP.NE.AND.EX UP0, UPT, UR5, URZ, UPT, UP0 ;  /* 0x000000ff0500728c */ /* 0x000fe2000bf05300 */
[----:B--2---:R-:W-:-:S05]  /*0080*/  SHF.R.U32.HI R104, RZ, 0x5, R101 ;  /* 0x00000005ff687819 */ /* 0x004fca0000011665 */
[----:B------:R-:W2:Y:S02]  /*0090*/  SHFL.IDX PT, R0, R104, RZ, 0x1f ;  /* 0x00001fff68007589 */ /* 0x000ea400000e0000 */
[----:B--2---:R-:W-:Y:S01]  /*00a0*/  R2UR UR8, R0 ;  /* 0x00000000000872ca */ /* 0x004fe200000e0000 */
[----:B-1--4-:R-:W-:-:S14]  /*00b0*/  BRA.U UP0, `(.L_x_0) ;  /* 0x00000001002c7547 */ /* 0x012fdc000b800000 */
[----:B------:R-:W1:Y:S02]  /*00c0*/  LDCU.64 UR6, c[0x0][0x888] ;  /* 0x00011100ff0677ac */ /* 0x000e640008000a00 */
[----:B-1----:R-:W-:-:S04]  /*00d0*/  UISETP.NE.U32.AND UP0, UPT, UR6, URZ, UPT ;  /* 0x000000ff0600728c */ /* 0x002fc8000bf05070 */
[----:B------:R-:W-:-:S09]  /*00e0*/  UISETP.NE.AND.EX UP0, UPT, UR7, URZ, UPT, UP0 ;  /* 0x000000ff0700728c */ /* 0x000fd2000bf05300 */
[----:B------:R-:W-:Y:S05]  /*00f0*/  BRA.U !UP0, `(.L_x_1) ;  /* 0x0000000108107547 */ /* 0x000fea000b800000 */
[----:B------:R-:W1:Y:S02]  /*0100*/  LDC.64 R2, c[0x0][0x888] ;  /* 0x00022200ff027b82 */ /* 0x000e640000000a00 */
[----:B-1----:R1:W5:Y:S01]  /*0110*/  LDG.E R49, desc[UR40][R2.64] ;  /* 0x0000002802317981 */ /* 0x002362000c1e1900 */
[----:B------:R-:W-:Y:S01]  /*0120*/  HFMA2 R96, -RZ, RZ, 0, 5.9604644775390625e-08 ;  /* 0x00000001ff607431 */ /* 0x000fe200000001ff */
[----:B------:R-:W-:Y:S05]  /*0130*/  BRA `(.L_x_0) ;  /* 0x00000000000c7947 */ /* 0x000fea0003800000 */
.L_x_1:
[----:B------:R-:W1:Y:S01]  /*0140*/  LDCU UR6, c[0x0][0x880] ;  /* 0x00011000ff0677ac */ /* 0x000e620008000800 */
[----:B------:R-:W-:Y:S01]  /*0150*/  HFMA2 R96, -RZ, RZ, 0, 5.9604644775390625e-08 ;  /* 0x00000001ff607431 */ /* 0x000fe200000001ff */
[----:B-1----:R-:W-:-:S07]  /*0160*/  MOV R49, UR6 ;  /* 0x0000000600317c02 */ /* 0x002fce0008000f00 */
.L_x_0:
[----:B------:R-:W2:Y:S02]  /*0170*/  LDCU.64 UR6, c[0x0][0x8b0] ;  /* 0x00011600ff0677ac */ /* 0x000ea40008000a00 */
[----:B--2---:R-:W-:-:S04]  /*0180*/  UISETP.NE.U32.AND UP0, UPT, UR6, URZ, UPT ;  /* 0x000000ff0600728c */ /* 0x004fc8000bf05070 */
[----:B------:R-:W-:-:S09]  /*0190*/  UISETP.NE.AND.EX UP0, UPT, UR7, URZ, UPT, UP0 ;  /* 0x000000ff0700728c */ /* 0x000fd2000bf05300 */
[----:B------:R-:W-:Y:S05]  /*01a0*/  BRA.U UP0, `(.L_x_2) ;  /* 0x0000000100247547 */ /* 0x000fea000b800000 */
[----:B------:R-:W2:Y:S02]  /*01b0*/  LDCU.64 UR6, c[0x0][0x8a8] ;  /* 0x00011500ff0677ac */ /* 0x000ea40008000a00 */
[----:B--2---:R-:W-:-:S04]  /*01c0*/  UISETP.NE.U32.AND UP0, UPT, UR6, URZ, UPT ;  /* 0x000000ff0600728c */ /* 0x004fc8000bf05070 */
[----:B------:R-:W-:-:S09]  /*01d0*/  UISETP.NE.AND.EX UP0, UPT, UR7, URZ, UPT, UP0 ;  /* 0x000000ff0700728c */ /* 0x000fd2000bf05300 */
[----:B------:R-:W-:Y:S05]  /*01e0*/  BRA.U !UP0, `(.L_x_3) ;  /* 0x00000001080c7547 */ /* 0x000fea000b800000 */
[----:B-1----:R-:W1:Y:S02]  /*01f0*/  LDC.64 R2, c[0x0][0x8a8] ;  /* 0x00022a00ff027b82 */ /* 0x002e640000000a00 */
[----:B-1----:R2:W5:Y:S01]  /*0200*/  LDG.E R47, desc[UR40][R2.64] ;  /* 0x00000028022f7981 */ /* 0x002562000c1e1900 */
[----:B------:R-:W-:Y:S05]  /*0210*/  BRA `(.L_x_2) ;  /* 0x0000000000087947 */ /* 0x000fea0003800000 */
.L_x_3:
[----:B------:R-:W2:Y:S02]  /*0220*/  LDCU UR6, c[0x0][0x8a0] ;  /* 0x00011400ff0677ac */ /* 0x000ea40008000800 */
[----:B--2---:R-:W-:Y:S02]  /*0230*/  MOV R47, UR6 ;  /* 0x00000006002f7c02 */ /* 0x004fe40008000f00 */
.L_x_2:
[----:B------:R-:W-:Y:S01]  /*0240*/  IMAD.U32 R0, RZ, RZ, UR8 ;  /* 0x00000008ff007e24 */ /* 0x000fe2000f8e00ff */
[----:B------:R-:W-:Y:S04]  /*0250*/  BSSY.RECONVERGENT B0, `(.L_x_4) ;  /* 0x000000c000007945 */ /* 0x000fe80003800200 */
[C---:B------:R-:W-:Y:S02]  /*0260*/  ISETP.NE.OR P1, PT, R0.reuse, 0x1, !P5 ;  /* 0x000000010000780c */ /* 0x040fe40006f25670 */
[----:B------:R-:W-:-:S11]  /*0270*/  ISETP.NE.OR P0, PT, R0, 0x3, !P5 ;  /* 0x000000030000780c */ /* 0x000fd60006f05670 */
[----:B------:R-:W-:Y:S05]  /*0280*/  @P1 BRA `(.L_x_5) ;  /* 0x0000000000201947 */ /* 0x000fea0003800000 */
[----:B------:R-:W3:Y:S02]  /*0290*/  LDCU.64 UR6, c[0x0][0x348] ;  /* 0x00006900ff0677ac */ /* 0x000ee40008000a00 */
[----:B---3--:R-:W-:Y:S02]  /*02a0*/  UIADD3 UR10, UP1, UPT, UR6, 0x80, URZ ;  /* 0x00000080060a7890 */ /* 0x008fe4000ff3e0ff */
[----:B------:R-:W-:Y:S02]  /*02b0*/  UIADD3 UR6, UP0, UPT, UR6, 0x180, URZ ;  /* 0x0000018006067890 */ /* 0x000fe4000ff1e0ff */
[----:B------:R-:W-:Y:S02]  /*02c0*/  UIADD3.X UR11, UPT, UPT, URZ, UR7, URZ, UP1, !UPT ;  /* 0x00000007ff0b7290 */ /* 0x000fe40008ffe4ff */
[----:B------:R-:W-:-:S07]  /*02d0*/  UIADD3.X UR7, UPT, UPT, URZ, UR7, URZ, UP0, !UPT ;  /* 0x00000007ff077290 */ /* 0x000fce00087fe4ff */
[----:B------:R3:W-:Y:S02]  /*02e0*/  UTMACCTL.PF [UR10] ;  /* 0x000000000a0079b9 */ /* 0x0007e40008040000 */
[----:B------:R3:W-:Y:S02]  /*02f0*/  UTMACCTL.PF [UR6] ;  /* 0x00000000060079b9 */ /* 0x0007e40008040000 */
[----:B---3--:R-:W-:Y:S01]  /*0300*/  NOP ;  /* 0x0000000000007918 */ /* 0x008fe20000000000 */
.L_x_5:
[----:B------:R-:W-:Y:S05]  /*0310*/  BSYNC.RECONVERGENT B0 ;  /* 0x0000000000007941 */ /* 0x000fea0003800200 */
.L_x_4:
[----:B------:R-:W-:Y:S04]  /*0320*/  BSSY.RECONVERGENT B0, `(.L_x_6) ;  /* 0x000000a000007945 */ /* 0x000fe80003800200 */
        /* <DEDUP_REMOVED lines=9> */
.L_x_7:
[----:B------:R-:W-:Y:S05]  /*03c0*/  BSYNC.RECONVERGENT B0 ;  /* 0x0000000000007941 */ /* 0x000fea0003800200 */
.L_x_6:
[----:B------:R-:W3:Y:S01]  /*03d0*/  LDCU.64 UR6, c[0x0][0x888] ;  /* 0x00011100ff0677ac */ /* 0x000ee20008000a00 */
[----:B------:R-:W-:Y:S02]  /*03e0*/  UISETP.EQ.U32.AND UP1, UPT, UR4, URZ, UPT ;  /* 0x000000ff0400728c */ /* 0x000fe4000bf22070 */
[----:B------:R-:W-:Y:S02]  /*03f0*/  UPLOP3.LUT UP2, UPT, UPT, UPT, UPT, 0x80, 0x8 ;  /* 0x000000000008789c */ /* 0x000fe40003f4f070 */
[----:B---3--:R-:W-:-:S04]  /*0400*/  UISETP.NE.U32.AND UP0, UPT, UR6, URZ, UPT ;  /* 0x000000ff0600728c */ /* 0x008fc8000bf05070 */
[----:B------:R-:W-:-:S04]  /*0410*/  UISETP.NE.AND.EX UP0, UPT, UR7, URZ, UPT, UP0 ;  /* 0x000000ff0700728c */ /* 0x000fc8000bf05300 */
[----:B------:R-:W-:-:S04]  /*0420*/  UISETP.EQ.OR.EX UP3, UPT, UR5, URZ, !UP0, UP1 ;  /* 0x000000ff0500728c */ /* 0x000fc8000c762710 */
[----:B------:R-:W-:-:S05]  /*0430*/  UP2UR UR44, UPR, URZ, 0x8 ;  /* 0x00000008ff2c7883 */ /* 0x000fca0008000000 */
[----:B------:R-:W-:Y:S07]  /*0440*/  BRA.U !UP3, `(.L_x_8) ;  /* 0x000000010b207547 */ /* 0x000fee000b800000 */
[----:B------:R-:W-:Y:S01]  /*0450*/  UISETP.NE.U32.AND UP2, UPT, UR4, URZ, UPT ;  /* 0x000000ff0400728c */ /* 0x000fe2000bf45070 */
[----:B-----5:R-:W-:Y:S01]  /*0460*/  FSETP.NEU.AND P0, PT, R49, RZ, PT ;  /* 0x000000ff3100720b */ /* 0x020fe20003f0d000 */
[----:B------:R-:W-:Y:S02]  /*0470*/  USEL UR4, URZ, 0xffffffff, UP0 ;  /* 0xffffffffff047887 */ /* 0x000fe40008000000 */
[----:B------:R-:W-:-:S10]  /*0480*/  UISETP.NE.AND.EX UP2, UPT, UR5, URZ, UPT, UP2 ;  /* 0x000000ff0500728c */ /* 0x000fd4000bf45320 */
[----:B------:R-:W-:Y:S01]  /*0490*/  VOTEU.ANY UP1, P0 ;  /* 0x0000000000ff7886 */ /* 0x000fe20000020100 */
[----:B------:R-:W-:-:S04]  /*04a0*/  @!UP2 USEL UR4, URZ, 0xffffffff, UP1 ;  /* 0xffffffffff04a887 */ /* 0x000fc80008800000 */
[----:B------:R-:W-:-:S04]  /*04b0*/  ULOP3.LUT UR4, UR4, 0x1, URZ, 0xc0, !UPT ;  /* 0x0000000104047892 */ /* 0x000fc8000f8ec0ff */
[----:B------:R-:W-:-:S11]  /*04c0*/  UISETP.NE.U32.AND UP2, UPT, UR4, 0x1, UPT ;  /* 0x000000010400788c */ /* 0x000fd6000bf45070 */
.L_x_8:
[----:B-12---:R-:W1:Y:S01]  /*04d0*/  SHFL.IDX PT, R2, R104, RZ, 0x1f ;  /* 0x00001fff68027589 */ /* 0x006e6200000e0000 */
[----:B------:R-:W-:-:S04]  /*04e0*/  UISETP.NE.AND UP1, UPT, UR8, 0x2, UPT ;  /* 0x000000020800788c */ /* 0x000fc8000bf25270 */
[----:B------:R-:W-:Y:S01]  /*04f0*/  USEL UR13, URZ, 0x1, UP1 ;  /* 0x00000001ff0d7887 */ /* 0x000fe20008800000 */
[----:B-1----:R-:W-:-:S13]  /*0500*/  ISETP.NE.AND P0, PT, R2, RZ, PT ;  /* 0x000000ff0200720c */ /* 0x002fda0003f05270 */
[----:B------:R-:W-:Y:S05]  /*0510*/  @P0 BRA `(.L_x_9) ;  /* 0x0000000000500947 */ /* 0x000fea0003800000 */
[----:B------:R-:W1:Y:S01]  /*0520*/  S2UR UR5, SR_CgaCtaId ;  /* 0x00000000000579c3 */ /* 0x000e620000008800 */
[----:B------:R-:W-:Y:S01]  /*0530*/  UMOV UR6, 0x400 ;  /* 0x0000040000067882 */ /* 0x000fe20000000000 */
[----:B------:R-:W-:Y:S01]  /*0540*/  UMOV UR4, 0x1 ;  /* 0x0000000100047882 */ /* 0x000fe20000000000 */
[----:B------:R-:W-:Y:S01]  /*0550*/  ELECT P0, URZ, PT ;  /* 0x0000000000ff782f */ /* 0x000fe20003800000 */
[----:B-1----:R-:W-:Y:S02]  /*0560*/  ULEA UR5, UR5, UR6, 0x18 ;  /* 0x0000000605057291 */ /* 0x002fe4000f8ec0ff */
[----:B------:R-:W-:-:S04]  /*0570*/  UIADD3 UR6, UPT, UPT, -UR4, 0x100000, URZ ;  /* 0x0010000004067890 */ /* 0x000fc8000fffe1ff */
[----:B------:R-:W-:Y:S02]  /*0580*/  USHF.L.U32 UR7, UR6, 0xb, URZ ;  /* 0x0000000b06077899 */ /* 0x000fe400080006ff */
[----:B------:R-:W-:Y:S01]  /*0590*/  USHF.L.U32 UR6, UR6, 0x1, URZ ;  /* 0x0000000106067899 */ /* 0x000fe200080006ff */
[----:B------:R-:W1:Y:S11]  /*05a0*/  FENCE.VIEW.ASYNC.S ;  /* 0x00000000000073c6 */ /* 0x000e760000000000 */
[----:B-1----:R1:W2:Y:S01]  /*05b0*/  SYNCS.EXCH.64 URZ, [UR5], UR6 ;  /* 0x0000000605ff75b2 */ /* 0x0022a20008000100 */
[----:B------:R1:W3:Y:S01]  /*05c0*/  SYNCS.EXCH.64 URZ, [UR5+0x28], UR6 ;  /* 0x0000280605ff75b2 */ /* 0x0002e20008000100 */
[----:B------:R1:W4:Y:S01]  /*05d0*/  SYNCS.EXCH.64 URZ, [UR5+0x8], UR6 ;  /* 0x0000080605ff75b2 */ /* 0x0003220008000100 */
[----:B------:R1:W1:Y:S01]  /*05e0*/  SYNCS.EXCH.64 URZ, [UR5+0x30], UR6 ;  /* 0x0000300605ff75b2 */ /* 0x0002620008000100 */
[----:B------:R1:W1:Y:S01]  /*05f0*/  SYNCS.EXCH.64 URZ, [UR5+0x10], UR6 ;  /* 0x0000100605ff75b2 */ /* 0x0002620008000100 */
[----:B------:R1:W1:Y:S01]  /*0600*/  SYNCS.EXCH.64 URZ, [UR5+0x38], UR6 ;  /* 0x0000380605ff75b2 */ /* 0x0002620008000100 */
[----:B------:R1:W1:Y:S01]  /*0610*/  SYNCS.EXCH.64 URZ, [UR5+0x18], UR6 ;  /* 0x0000180605ff75b2 */ /* 0x0002620008000100 */
[----:B------:R1:W1:Y:S01]  /*0620*/  SYNCS.EXCH.64 URZ, [UR5+0x40], UR6 ;  /* 0x0000400605ff75b2 */ /* 0x0002620008000100 */
[----:B------:R1:W1:Y:S01]  /*0630*/  SYNCS.EXCH.64 URZ, [UR5+0x20], UR6 ;  /* 0x0000200605ff75b2 */ /* 0x0002620008000100 */
[----:B------:R1:W1:Y:S01]  /*0640*/  SYNCS.EXCH.64 URZ, [UR5+0x48], UR6 ;  /* 0x0000480605ff75b2 */ /* 0x0002620008000100 */
[----:B------:R-:W-:Y:S01]  /*0650*/  NOP ;  /* 0x0000000000007918 */ /* 0x000fe20000000000 */
.L_x_9:
[----:B------:R-:W2:Y:S01]  /*0660*/  SHFL.IDX PT, R2, R104, RZ, 0x1f ;  /* 0x00001fff68027589 */ /* 0x000ea200000e0000 */
[----:B------:R-:W-:Y:S01]  /*0670*/  NOP ;  /* 0x0000000000007918 */ /* 0x000fe20000000000 */
[----:B--2---:R-:W-:-:S13]  /*0680*/  ISETP.NE.AND P0, PT, R2, 0x1, PT ;  /* 0x000000010200780c */ /* 0x004fda0003f05270 */
[----:B------:R-:W-:Y:S05]  /*0690*/  @P0 BRA `(.L_x_10) ;  /* 0x0000000000400947 */ /* 0x000fea0003800000 */
[----:B-1----:R-:W1:Y:S01]  /*06a0*/  S2UR UR6, SR_CgaCtaId ;  /* 0x00000000000679c3 */ /* 0x002e620000008800 */
[----:B------:R-:W-:Y:S01]  /*06b0*/  UMOV UR7, 0x400 ;  /* 0x0000040000077882 */ /* 0x000fe20000000000 */
[----:B------:R-:W-:Y:S01]  /*06c0*/  UMOV UR5, 0x20 ;  /* 0x0000002000057882 */ /* 0x000fe20000000000 */
[----:B------:R-:W-:Y:S01]  /*06d0*/  UMOV UR4, 0x80 ;  /* 0x0000008000047882 */ /* 0x000fe20000000000 */
[----:B------:R-:W-:-:S04]  /*06e0*/  UIADD3 UR10, UPT, UPT, -UR5, 0x100000, URZ ;  /* 0x00100000050a7890 */ /* 0x000fc8000fffe1ff */
[----:B------:R-:W-:Y:S02]  /*06f0*/  USHF.L.U32 UR11, UR10, 0xb, URZ ;  /* 0x0000000b0a0b7899 */ /* 0x000fe400080006ff */
[----:B------:R-:W-:Y:S02]  /*0700*/  USHF.L.U32 UR10, UR10, 0x1, URZ ;  /* 0x000000010a0a7899 */ /* 0x000fe400080006ff */
[----:B------:R-:W-:-:S04]  /*0710*/  UIADD3 UR4, UPT, UPT, -UR4, 0x100000, URZ ;  /* 0x0010000004047890 */ /* 0x000fc8000fffe1ff */
[----:B------:R-:W-:Y:S02]  /*0720*/  USHF.L.U32 UR5, UR4, 0xb, URZ ;  /* 0x0000000b04057899 */ /* 0x000fe400080006ff */
[----:B------:R-:W-:Y:S01]  /*0730*/  USHF.L.U32 UR4, UR4, 0x1, URZ ;  /* 0x0000000104047899 */ /* 0x000fe200080006ff */
[----:B------:R-:W-:Y:S01]  /*0740*/  ELECT P0, URZ, PT ;  /* 0x0000000000ff782f */ /* 0x000fe20003800000 */
[----:B-1----:R-:W-:Y:S01]  /*0750*/  ULEA UR6, UR6, UR7, 0x18 ;  /* 0x0000000706067291 */ /* 0x002fe2000f8ec0ff */
[----:B------:R-:W1:Y:S11]  /*0760*/  FENCE.VIEW.ASYNC.S ;  /* 0x00000000000073c6 */ /* 0x000e760000000000 */
[----:B-1----:R2:W1:Y:S01]  /*0770*/  SYNCS.EXCH.64 URZ, [UR6+0x50], UR10 ;  /* 0x0000500a06ff75b2 */ /* 0x0024620008000100 */
[----:B------:R2:W1:Y:S02]  /*0780*/  SYNCS.EXCH.64 URZ, [UR6+0x58], UR4 ;  /* 0x0000580406ff75b2 */ /* 0x0004640008000100 */
[----:B--2---:R-:W-:Y:S01]  /*0790*/  NOP ;  /* 0x0000000000007918 */ /* 0x004fe20000000000 */
.L_x_10:
[----:B------:R-:W2:Y:S01]  /*07a0*/  SHFL.IDX PT, R2, R104, RZ, 0x1f ;  /* 0x00001fff68027589 */ /* 0x000ea200000e0000 */
[----:B------:R-:W-:Y:S01]  /*07b0*/  NOP ;  /* 0x0000000000007918 */ /* 0x000fe20000000000 */
[----:B--2---:R-:W-:-:S13]  /*07c0*/  ISETP.NE.AND P0, PT, R2, 0x3, PT ;  /* 0x000000030200780c */ /* 0x004fda0003f05270 */
[----:B------:R-:W-:Y:S05]  /*07d0*/  @P0 BRA `(.L_x_11) ;  /* 0x0000000000300947 */ /* 0x000fea0003800000 */
[----:B-1----:R-:W1:Y:S01]  /*07e0*/  S2UR UR5, SR_CgaCtaId ;  /* 0x00000000000579c3 */ /* 0x002e620000008800 */
        /* <DEDUP_REMOVED lines=8> */
[----:B-1----:R2:W1:Y:S01]  /*0870*/  SYNCS.EXCH.64 URZ, [UR5+0x60], UR6 ;  /* 0x0000600605ff75b2 */ /* 0x0024620008000100 */
[----:B------:R2:W1:Y:S02]  /*0880*/  SYNCS.EXCH.64 URZ, [UR5+0x68], UR6 ;  /* 0x0000680605ff75b2 */ /* 0x0004640008000100 */
[----:B--2---:R-:W-:Y:S01]  /*0890*/  NOP ;  /* 0x0000000000007918 */ /* 0x004fe20000000000 */
.L_x_11:
[----:B------:R-:W2:Y:S01]  /*08a0*/  SHFL.IDX PT, R2, R104, RZ, 0x1f ;  /* 0x00001fff68027589 */ /* 0x000ea200000e0000 */
[----:B------:R-:W-:Y:S01]  /*08b0*/  NOP ;  /* 0x0000000000007918 */ /* 0x000fe20000000000 */
[----:B--2---:R-:W-:-:S13]  /*08c0*/  ISETP.NE.AND P0, PT, R2, 0x4, PT ;  /* 0x000000040200780c */ /* 0x004fda0003f05270 */
[----:B------:R-:W-:Y:S05]  /*08d0*/  @P0 BRA `(.L_x_12) ;  /* 0x00000000004c0947 */ /* 0x000fea0003800000 */
[----:B-1----:R-:W1:Y:S01]  /*08e0*/  S2UR UR5, SR_CgaCtaId ;  /* 0x00000000000579c3 */ /* 0x002e620000008800 */
[----:B------:R-:W-:Y:S01]  /*08f0*/  UMOV UR7, 0x100 ;  /* 0x0000010000077882 */ /* 0x000fe20000000000 */
[----:B------:R-:W-:Y:S01]  /*0900*/  UMOV UR6, 0x400 ;  /* 0x0000040000067882 */ /* 0x000fe20000000000 */
[----:B------:R-:W-:Y:S01]  /*0910*/  USEL UR7, UR7, 0xe0, UP2 ;  /* 0x000000e007077887 */ /* 0x000fe20009000000 */
[----:B------:R-:W-:Y:S01]  /*0920*/  UMOV UR4, 0x1 ;  /* 0x0000000100047882 */ /* 0x000fe20000000000 */
[----:B------:R-:W-:Y:S01]  /*0930*/  ELECT P0, URZ, PT ;  /* 0x0000000000ff782f */ /* 0x000fe20003800000 */
[----:B------:R-:W-:-:S04]  /*0940*/  UIADD3 UR10, UPT, UPT, -UR4, 0x100000, URZ ;  /* 0x00100000040a7890 */ /* 0x000fc8000fffe1ff */
[----:B------:R-:W-:Y:S02]  /*0950*/  USHF.L.U32 UR11, UR10, 0xb, URZ ;  /* 0x0000000b0a0b7899 */ /* 0x000fe400080006ff */
[----:B------:R-:W-:Y:S02]  /*0960*/  USHF.L.U32 UR10, UR10, 0x1, URZ ;  /* 0x000000010a0a7899 */ /* 0x000fe400080006ff */
[----:B-1----:R-:W-:Y:S02]  /*0970*/  ULEA UR5, UR5, UR6, 0x18 ;  /* 0x0000000605057291 */ /* 0x002fe4000f8ec0ff */
[----:B------:R-:W-:-:S04]  /*0980*/  UIADD3 UR6, UPT, UPT, -UR7, 0x100000, URZ ;  /* 0x0010000007067890 */ /* 0x000fc8000fffe1ff */
[----:B------:R-:W-:Y:S02]  /*0990*/  USHF.L.U32 UR7, UR6, 0xb, URZ ;  /* 0x0000000b06077899 */ /* 0x000fe400080006ff */
[----:B------:R-:W-:Y:S01]  /*09a0*/  USHF.L.U32 UR6, UR6, 0x1, URZ ;  /* 0x0000000106067899 */ /* 0x000fe200080006ff */
[----:B------:R-:W1:Y:S03]  /*09b0*/  FENCE.VIEW.ASYNC.S ;  /* 0x00000000000073c6 */ /* 0x000e660000000000 */
[----:B-1----:R2:W1:Y:S08]  /*09c0*/  SYNCS.EXCH.64 URZ, [UR5+0x70], UR10 ;  /* 0x0000700a05ff75b2 */ /* 0x0024700008000100 */
[----:B------:R2:W1:Y:S01]  /*09d0*/  SYNCS.EXCH.64 URZ, [UR5+0x80], UR6 ;  /* 0x0000800605ff75b2 */ /* 0x0004620008000100 */
[----:B------:R2:W1:Y:S01]  /*09e0*/  SYNCS.EXCH.64 URZ, [UR5+0x78], UR10 ;  /* 0x0000780a05ff75b2 */ /* 0x0004620008000100 */
[----:B------:R2:W1:Y:S02]  /*09f0*/  SYNCS.EXCH.64 URZ, [UR5+0x88], UR6 ;  /* 0x0000880605ff75b2 */ /* 0x0004640008000100 */
[----:B--2---:R-:W-:Y:S01]  /*0a00*/  NOP ;  /* 0x0000000000007918 */ /* 0x004fe20000000000 */
.L_x_12:
        /* <DEDUP_REMOVED lines=18> */
[----:B------:R2:W1:Y:S01]  /*0b30*/  SYNCS.EXCH.64 URZ, [UR6+0xb0], UR4 ;  /* 0x0000b00406ff75b2 */ /* 0x0004620008000100 */
[----:B------:R2:W1:Y:S01]  /*0b40*/  SYNCS.EXCH.64 URZ, [UR6+0x98], UR10 ;  /* 0x0000980a06ff75b2 */ /* 0x0004620008000100 */
[----:B------:R2:W1:Y:S01]  /*0b50*/  SYNCS.EXCH.64 URZ, [UR6+0xb8], UR4 ;  /* 0x0000b80406ff75b2 */ /* 0x0004620008000100 */
[----:B------:R2:W1:Y:S01]  /*0b60*/  SYNCS.EXCH.64 URZ, [UR6+0xa0], UR10 ;  /* 0x0000a00a06ff75b2 */ /* 0x0004620008000100 */
[----:B------:R2:W1:Y:S01]  /*0b70*/  SYNCS.EXCH.64 URZ, [UR6+0xc0], UR4 ;  /* 0x0000c00406ff75b2 */ /* 0x0004620008000100 */
[----:B------:R2:W1:Y:S01]  /*0b80*/  SYNCS.EXCH.64 URZ, [UR6+0xa8], UR10 ;  /* 0x0000a80a06ff75b2 */ /* 0x0004620008000100 */
[----:B------:R2:W1:Y:S02]  /*0b90*/  SYNCS.EXCH.64 URZ, [UR6+0xc8], UR4 ;  /* 0x0000c80406ff75b2 */ /* 0x0004640008000100 */
[----:B--2---:R-:W-:Y:S01]  /*0ba0*/  NOP ;  /* 0x0000000000007918 */ /* 0x004fe20000000000 */
.L_x_13:
        /* <DEDUP_REMOVED lines=14> */
[----:B------:R2:W1:Y:S01]  /*0c90*/  SYNCS.EXCH.64 URZ, [UR5+0xe0], UR6 ;  /* 0x0000e00605ff75b2 */ /* 0x0004620008000100 */
[----:B------:R2:W1:Y:S01]  /*0ca0*/  SYNCS.EXCH.64 URZ, [UR5+0xd8], UR6 ;  /* 0x0000d80605ff75b2 */ /* 0x0004620008000100 */
[----:B------:R2:W1:Y:S02]  /*0cb0*/  SYNCS.EXCH.64 URZ, [UR5+0xe8], UR6 ;  /* 0x0000e80605ff75b2 */ /* 0x0004640008000100 */
[----:B--2---:R-:W-:Y:S01]  /*0cc0*/  NOP ;  /* 0x0000000000007918 */ /* 0x004fe20000000000 */
.L_x_14:
[----:B-1----:R-:W1:Y:S01]  /*0cd0*/  S2UR UR5, SR_CTAID.X ;  /* 0x00000000000579c3 */ /* 0x002e620000002500 */
[----:B------:R-:W-:-:S05]  /*0ce0*/  CS2R.32 R97, SR_CgaSize ;  /* 0x0000000000617805 */ /* 0x000fca0000008a00 */
[----:B------:R-:W-:-:S05]  /*0cf0*/  IMAD R97, R97, -0xa0, RZ ;  /* 0xffffff6061617824 */ /* 0x000fca00078e02ff */
[----:B------:R-:W-:-:S14]  /*0d00*/  R2UR UR7, R97 ;  /* 0x00000000610772ca */ /* 0x000fdc00000e0000 */
[----:B------:R-:W2:Y:S01]  /*0d10*/  LDCU UR7, c[0x0][UR7+0x2b0] ;  /* 0x00005600070777ac */ /* 0x000ea20008000800 */
[----:B------:R-:W-:Y:S01]  /*0d20*/  NOP ;  /* 0x0000000000007918 */ /* 0x000fe20000000000 */
[----:B------:R-:W-:-:S05]  /*0d30*/  CS2R.32 R97, SR_CgaSize ;  /* 0x0000000000617805 */ /* 0x000fca0000008a00 */
[----:B------:R-:W-:-:S05]  /*0d40*/  IMAD R97, R97, -0xa0, RZ ;  /* 0xffffff6061617824 */ /* 0x000fca00078e02ff */
[----:B------:R-:W-:-:S14]  /*0d50*/  R2UR UR6, R97 ;  /* 0x00000000610672ca */ /* 0x000fdc00000e0000 */
[----:B------:R-:W3:Y:S01]  /*0d60*/  LDCU UR6, c[0x0][UR6+0x2b4] ;  /* 0x00005680060677ac */ /* 0x000ee20008000800 */
[----:B------:R-:W4:Y:S08]  /*0d70*/  S2UR UR4, SR_CTAID.Y ;  /* 0x00000000000479c3 */ /* 0x000f300000002600 */
[----:B------:R-:W3:Y:S01]  /*0d80*/  LDC R9, c[0x0][0xb24] ;  /* 0x0002c900ff097b82 */ /* 0x000ee20000000800 */
[----:B-1----:R-:W-:-:S02]  /*0d90*/  I2FP.F32.U32 R5, UR5 ;  /* 0x0000000500057c45 */ /* 0x002fc40008201000 */
[----:B------:R-:W-:-:S05]  /*0da0*/  CS2R.32 R3, SR_CgaSize ;  /* 0x0000000000037805 */ /* 0x000fca0000008a00 */
[----:B------:R-:W-:-:S06]  /*0db0*/  IMAD R3, R3, -0xa0, RZ ;  /* 0xffffff6003037824 */ /* 0x000fcc00078e02ff */
[----:B------:R-:W1:Y:S01]  /*0dc0*/  LDC R3, c[0x0][R3+0x2a0] ;  /* 0x0000a80003037b82 */ /* 0x000e620000000800 */
[----:B------:R-:W-:Y:S01]  /*0dd0*/  MOV R97, UR5 ;  /* 0x0000000500617c02 */ /* 0x000fe20008000f00 */
[----:B--2---:R-:W-:Y:S01]  /*0de0*/  FMUL R5, R5, UR7 ;  /* 0x0000000705057c20 */ /* 0x004fe20008400000 */
[----:B----4-:R-:W-:Y:S02]  /*0df0*/  I2FP.F32.U32 R4, UR4 ;  /* 0x0000000400047c45 */ /* 0x010fe40008201000 */
[----:B------:R-:W-:-:S05]  /*0e00*/  CS2R.32 R2, SR_CgaSize ;  /* 0x0000000000027805 */ /* 0x000fca0000008a00 */
[----:B------:R-:W-:-:S06]  /*0e10*/  IMAD R2, R2, -0xa0, RZ ;  /* 0xffffff6002027824 */ /* 0x000fcc00078e02ff */
[----:B------:R-:W2:Y:S01]  /*0e20*/  LDC R2, c[0x0][R2+0x2a4] ;  /* 0x0000a90002027b82 */ /* 0x000ea20000000800 */
[----:B------:R-:W4:Y:S01]  /*0e30*/  F2I.U32.TRUNC.NTZ R90, R5 ;  /* 0x00000005005a7305 */ /* 0x000f22000020f000 */
[----:B------:R-:W-:Y:S01]  /*0e40*/  MOV R91, UR4 ;  /* 0x00000004005b7c02 */ /* 0x000fe20008000f00 */
[----:B---3--:R-:W-:-:S05]  /*0e50*/  FMUL R4, R4, UR6 ;  /* 0x0000000604047c20 */ /* 0x008fca0008400000 */
[----:B------:R-:W-:Y:S01]  /*0e60*/  BAR.SYNC.DEFER_BLOCKING 0x0 ;  /* 0x0000000000007b1d */ /* 0x000fe20000010000 */
[----:B------:R-:W-:-:S05]  /*0e70*/  ISETP.GE.AND P0, PT, R9, 0x1, PT ;  /* 0x000000010900780c */ /* 0x000fca0003f06270 */
[----:B------:R-:W3:Y:S02]  /*0e80*/  F2I.U32.TRUNC.NTZ R79, R4 ;  /* 0x00000004004f7305 */ /* 0x000ee4000020f000 */
[----:B------:R-:W2:Y:S01]  /*0e90*/  S2UR UR36, SR_CTAID.Z ;  /* 0x00000000002479c3 */ /* 0x000ea20000002700 */
[----:B----4-:R-:W-:-:S05]  /*0ea0*/  IADD3 R90, PT, PT, -R90, RZ, RZ ;  /* 0x000000ff5a5a7210 */ /* 0x010fca0007ffe1ff */
[----:B-1----:R-:W-:Y:S01]  /*0eb0*/  IMAD R90, R3, R90, UR5 ;  /* 0x00000005035a7e24 */ /* 0x002fe2000f8e025a */
[----:B---3--:R-:W-:-:S05]  /*0ec0*/  IADD3 R79, PT, PT, -R79, RZ, RZ ;  /* 0x000000ff4f4f7210 */ /* 0x008fca0007ffe1ff */
[----:B--2---:R-:W-:Y:S01]  /*0ed0*/  IMAD R79, R2, R79, UR4 ;  /* 0x00000004024f7e24 */ /* 0x004fe2000f8e024f */
[----:B------:R-:W-:Y:S06]  /*0ee0*/  @!P0 BRA `(.L_x_15) ;  /* 0x0000000000b88947 */ /* 0x000fec0003800000 */
[----:B------:R-:W1:Y:S01]  /*0ef0*/  LDC.64 R4, c[0x0][0xb18] ;  /* 0x0002c600ff047b82 */ /* 0x000e620000000a00 */
[----:B------:R-:W-:-:S07]  /*0f00*/  ISETP.NE.AND P0, PT, R9, 0x1, PT ;  /* 0x000000010900780c */ /* 0x000fce0003f05270 */
[----:B------:R-:W2:Y:S08]  /*0f10*/  LDC R10, c[0x0][0xb0c] ;  /* 0x0002c300ff0a7b82 */ /* 0x000eb00000000800 */
[----:B------:R-:W3:Y:S08]  /*0f20*/  LDC R11, c[0x0][0x370] ;  /* 0x0000dc00ff0b7b82 */ /* 0x000ef00000000800 */
[----:B------:R-:W4:Y:S01]  /*0f30*/  LDC R12, c[0x0][0x374] ;  /* 0x0000dd00ff0c7b82 */ /* 0x000f220000000800 */
[----:B-1----:R-:W-:-:S07]  /*0f40*/  ISETP.NE.AND P1, PT, R4, 0x1, PT ;  /* 0x000000010400780c */ /* 0x002fce0003f25270 */
[----:B------:R-:W3:Y:S01]  /*0f50*/  LDC.64 R6, c[0x0][0xb10] ;  /* 0x0002c400ff067b82 */ /* 0x000ee20000000a00 */
[----:B--2---:R-:W-:-:S07]  /*0f60*/  ISETP.NE.AND P2, PT, R10, 0x1, PT ;  /* 0x000000010a00780c */ /* 0x004fce0003f45270 */
[----:B------:R-:W1:Y:S08]  /*0f70*/  LDC R8, c[0x0][0xb20] ;  /* 0x0002c800ff087b82 */ /* 0x000e700000000800 */
[----:B------:R-:W2:Y:S01]  /*0f80*/  LDC.64 R2, c[0x0][0xb28] ;  /* 0x0002ca00ff027b82 */ /* 0x000ea20000000a00 */
[----:B----4-:R-:W-:-:S04]  /*0f90*/  IMAD.HI.U32 R13, R12, R5, RZ ;  /* 0x000000050c0d7227 */ /* 0x010fc800078e00ff */
[----:B------:R-:W-:-:S04]  /*0fa0*/  IMAD.HI.U32 R5, R91, R5, RZ ;  /* 0x000000055b057227 */ /* 0x000fc800078e00ff */
[----:B---3--:R-:W-:-:S04]  /*0fb0*/  IMAD.HI.U32 R14, R11, R6, RZ ;  /* 0x000000060b0e7227 */ /* 0x008fc800078e00ff */
[----:B------:R-:W-:Y:S01]  /*0fc0*/  IMAD.HI.U32 R16, R97, R6, RZ ;  /* 0x0000000661107227 */ /* 0x000fe200078e00ff */
[-C--:B------:R-:W-:Y:S02]  /*0fd0*/  @P2 SHF.R.U32.HI R11, RZ, R7.reuse, R14 ;  /* 0x00000007ff0b2219 */ /* 0x080fe4000001160e */
[-C--:B-1----:R-:W-:Y:S02]  /*0fe0*/  @P1 SHF.R.U32.HI R12, RZ, R8.reuse, R13 ;  /* 0x00000008ff0c1219 */ /* 0x082fe4000001160d */
[----:B------:R-:W-:Y:S02]  /*0ff0*/  SHF.R.U32.HI R8, RZ, R8, R5 ;  /* 0x00000008ff087219 */ /* 0x000fe40000011605 */
[----:B------:R-:W-:Y:S02]  /*1000*/  SHF.R.U32.HI R16, RZ, R7, R16 ;  /* 0x00000007ff107219 */ /* 0x000fe40000011610 */
[----:B------:R-:W-:Y:S01]  /*1010*/  SEL R5, R91, R8, !P1 ;  /* 0x000000085b057207 */ /* 0x000fe20004800000 */
[----:B--2---:R-:W-:Y:S01]  /*1020*/  IMAD.HI.U32 R14, R12, R2, RZ ;  /* 0x000000020c0e7227 */ /* 0x004fe200078e00ff */
[----:B------:R-:W-:-:S03]  /*1030*/  SEL R7, R97, R16, !P2 ;  /* 0x0000001061077207 */ /* 0x000fc60005000000 */
[----:B------:R-:W-:Y:S01]  /*1040*/  IMAD.HI.U32 R6, R11, R2, RZ ;  /* 0x000000020b067227 */ /* 0x000fe200078e00ff */
[----:B------:R-:W-:-:S04]  /*1050*/  @P0 SHF.R.U32.HI R12, RZ, R3, R14 ;  /* 0x00000003ff0c0219 */ /* 0x000fc8000001160e */
[----:B------:R-:W-:Y:S01]  /*1060*/  @P0 SHF.R.U32.HI R11, RZ, R3, R6 ;  /* 0x00000003ff0b0219 */ /* 0x000fe20000011606 */
[----:B------:R-:W-:-:S04]  /*1070*/  IMAD R12, R12, R9, RZ ;  /* 0x000000090c0c7224 */ /* 0x000fc800078e02ff */
[----:B------:R-:W-:Y:S01]  /*1080*/  IMAD R6, R11, R9, RZ ;  /* 0x000000090b067224 */ /* 0x000fe200078e02ff */
[----:B------:R-:W-:-:S04]  /*1090*/  ISETP.GE.AND P1, PT, R5, R12, PT ;  /* 0x0000000c0500720c */ /* 0x000fc80003f26270 */
[----:B------:R-:W-:Y:S01]  /*10a0*/  ISETP.GE.OR P1, PT, R7, R6, P1 ;  /* 0x000000060700720c */ /* 0x000fe20000f26670 */
[----:B------:R-:W-:-:S05]  /*10b0*/  IMAD.HI.U32 R6, R5, R2, RZ ;  /* 0x0000000205067227 */ /* 0x000fca00078e00ff */
[----:B------:R-:W-:-:S04]  /*10c0*/  SHF.R.U32.HI R6, RZ, R3, R6 ;  /* 0x00000003ff067219 */ /* 0x000fc80000011606 */
[----:B------:R-:W-:-:S03]  /*10d0*/  SEL R6, R5, R6, !P0 ;  /* 0x0000000605067207 */ /* 0x000fc60004000000 */
[----:B------:R-:W-:Y:S01]  /*10e0*/  @!P1 IMAD.HI.U32 R8, R7, R2, RZ ;  /* 0x0000000207089227 */ /* 0x000fe200078e00ff */
[----:B------:R-:W-:-:S04]  /*10f0*/  IADD3 R2, PT, PT, -R6, RZ, RZ ;  /* 0x000000ff06027210 */ /* 0x000fc80007ffe1ff */
[----:B------:R-:W-:Y:S01]  /*1100*/  @!P1 SHF.R.U32.HI R8, RZ, R3, R8 ;  /* 0x00000003ff089219 */ /* 0x000fe20000011608 */
[----:B------:R-:W-:-:S03]  /*1110*/  IMAD R2, R9, R2, R5 ;  /* 0x0000000209027224 */ /* 0x000fc600078e0205 */
[----:B------:R-:W-:Y:S02]  /*1120*/  @!P1 SEL R3, R7, R8, !P0 ;  /* 0x0000000807039207 */ /* 0x000fe40004000000 */
[----:B------:R-:W-:-:S03]  /*1130*/  IADD3 R8, PT, PT, -R5, RZ, RZ ;  /* 0x000000ff05087210 */ /* 0x000fc60007ffe1ff */
[--C-:B------:R-:W-:Y:S02]  /*1140*/  @!P1 IMAD.IADD R6, R6, 0x1, -R3.reuse ;  /* 0x0000000106069824 */ /* 0x100fe400078e0a03 */
[----:B------:R-:W-:Y:S01]  /*1150*/  @!P1 IMAD R3, R2, R11, R3 ;  /* 0x0000000b02039224 */ /* 0x000fe200078e0203 */
[----:B------:R-:W-:Y:S01]  /*1160*/  IADD3 R2, PT, PT, -R7, RZ, RZ ;  /* 0x000000ff07027210 */ /* 0x000fe20007ffe1ff */
[----:B------:R-:W-:Y:S02]  /*1170*/  @!P1 IMAD R5, R6, R9, R7 ;  /* 0x0000000906059224 */ /* 0x000fe400078e0207 */
[----:B------:R-:W-:Y:S02]  /*1180*/  IMAD R8, R4, R8, R91 ;  /* 0x0000000804087224 */ /* 0x000fe400078e025b */
[----:B------:R-:W-:Y:S02]  /*1190*/  @!P1 IMAD.MOV.U32 R7, RZ, RZ, R3 ;  /* 0x000000ffff079224 */ /* 0x000fe400078e0003 */
[----:B------:R-:W-:-:S02]  /*11a0*/  IMAD R2, R10, R2, R97 ;  /* 0x000000020a027224 */ /* 0x000fc400078e0261 */
[----:B------:R-:W-:Y:S02]  /*11b0*/  IMAD R91, R5, R4, R8 ;  /* 0x00000004055b7224 */ /* 0x000fe400078e0208 */
[----:B------:R-:W-:Y:S02]  /*11c0*/  IMAD R97, R7, R10, R2 ;  /* 0x0000000a07617224 */ /* 0x000fe400078e0202 */
.L_x_15:
[----:B------:R-:W1:Y:S01]  /*11d0*/  LDCU UR4, c[0x0][0xb30] ;  /* 0x00016600ff0477ac */ /* 0x000e620008000800 */
[----:B------:R-:W2:Y:S08]  /*11e0*/  S2UR UR37, SR_CgaCtaId ;  /* 0x00000000002579c3 */ /* 0x000eb00000008800 */
[----:B------:R-:W3:Y:S01]  /*11f0*/  LDC R40, c[0x0][0xb24] ;  /* 0x0002c900ff287b82 */ /* 0x000ee20000000800 */
[----:B-1----:R-:W-:-:S09]  /*1200*/  UISETP.NE.AND UP1, UPT, UR4, 0x1, UPT ;  /* 0x000000010400788c */ /* 0x002fd2000bf25270 */
[----:B--2---:R-:W-:Y:S05]  /*1210*/  BRA.U UP1, `(.L_x_16) ;  /* 0x0000000101407547 */ /* 0x004fea000b800000 */
[----:B------:R-:W1:Y:S08]  /*1220*/  LDC.64 R4, c[0x0][0xb10] ;  /* 0x0002c400ff047b82 */ /* 0x000e700000000a00 */
[----:B------:R-:W2:Y:S08]  /*1230*/  LDC.64 R2, c[0x0][0xb18] ;  /* 0x0002c600ff027b82 */ /* 0x000eb00000000a00 */
[----:B------:R-:W4:Y:S08]  /*1240*/  LDC R6, c[0x0][0xb20] ;  /* 0x0002c800ff067b82 */ /* 0x000f300000000800 */
[----:B------:R-:W3:Y:S01]  /*1250*/  LDC R8, c[0x0][0xb0c] ;  /* 0x0002c300ff087b82 */ /* 0x000ee20000000800 */
[----:B-1----:R-:W-:-:S05]  /*1260*/  IMAD.HI.U32 R4, R97, R4, RZ ;  /* 0x0000000461047227 */ /* 0x002fca00078e00ff */
[----:B------:R-:W-:Y:S01]  /*1270*/  SHF.R.U32.HI R4, RZ, R5, R4 ;  /* 0x00000005ff047219 */ /* 0x000fe20000011604 */
[----:B--2---:R-:W-:Y:S01]  /*1280*/  IMAD.HI.U32 R3, R91, R3, RZ ;  /* 0x000000035b037227 */ /* 0x004fe200078e00ff */
[----:B------:R-:W-:-:S04]  /*1290*/  ISETP.NE.AND P0, PT, R2, 0x1, PT ;  /* 0x000000010200780c */ /* 0x000fc80003f05270 */
[----:B----4-:R-:W-:-:S04]  /*12a0*/  SHF.R.U32.HI R6, RZ, R6, R3 ;  /* 0x00000006ff067219 */ /* 0x010fc80000011603 */
[----:B------:R-:W-:Y:S02]  /*12b0*/  SEL R3, R91, R6, !P0 ;  /* 0x000000065b037207 */ /* 0x000fe40004000000 */
[----:B---3--:R-:W-:-:S04]  /*12c0*/  ISETP.NE.AND P1, PT, R8, 0x1, PT ;  /* 0x000000010800780c */ /* 0x008fc80003f25270 */
[----:B------:R-:W-:-:S05]  /*12d0*/  SEL R4, R97, R4, !P1 ;  /* 0x0000000461047207 */ /* 0x000fca0004800000 */
[----:B------:R-:W-:Y:S02]  /*12e0*/  IMAD.IADD R5, R3, 0x1, -R4 ;  /* 0x0000000103057824 */ /* 0x000fe400078e0a04 */
[----:B------:R-:W-:Y:S02]  /*12f0*/  IMAD.IADD R3, R4, 0x1, -R3 ;  /* 0x0000000104037824 */ /* 0x000fe400078e0a03 */
[----:B------:R-:W-:Y:S02]  /*1300*/  IMAD R97, R5, R8, R97 ;  /* 0x0000000805617224 */ /* 0x000fe400078e0261 */
[----:B------:R-:W-:-:S07]  /*1310*/  IMAD R91, R3, R2, R91 ;  /* 0x00000002035b7224 */ /* 0x000fce00078e025b */
.L_x_16:
[----:B------:R-:W-:Y:S01]  /*1320*/  BAR.SYNC.DEFER_BLOCKING 0x0 ;  /* 0x0000000000007b1d */ /* 0x000fe20000010000 */
[----:B------:R-:W-:Y:S01]  /*1330*/  UISETP.NE.AND UP1, UPT, UR8, 0x2, UPT ;  /* 0x000000020800788c */ /* 0x000fe2000bf25270 */
[----:B------:R-:W-:Y:S02]  /*1340*/  ISETP.NE.OR P5, PT, R0, 0x2, !P5 ;  /* 0x000000020000780c */ /* 0x000fe40006fa5670 */
[----:B------:R-:W-:-:S06]  /*1350*/  LOP3.LUT R2, R101, 0x1f, RZ, 0xc0, !PT ;  /* 0x0000001f65027812 */ /* 0x000fcc00078ec0ff */
[----:B------:R-:W-:Y:S05]  /*1360*/  BRA.U UP1, `(.L_x_17) ;  /* 0x0000001101787547 */ /* 0x000fea000b800000 */
[----:B------:R-:W1:Y:S01]  /*1370*/  LDCU UR13, c[0x0][0x38c] ;  /* 0x00007180ff0d77ac */ /* 0x000e620008000800 */
[----:B------:R-:W2:Y:S01]  /*1380*/  LDC R9, c[0x0][0x370] ;  /* 0x0000dc00ff097b82 */ /* 0x000ea20000000800 */
[----:B------:R-:W-:Y:S01]  /*1390*/  PLOP3.LUT P1, PT, PT, PT, UP2, 0x80, 0x8 ;  /* 0x000000000008781c */ /* 0x000fe20003f2f028 */
[----:B------:R-:W-:Y:S01]  /*13a0*/  IMAD.MOV.U32 R15, RZ, RZ, 0x1 ;  /* 0x00000001ff0f7424 */ /* 0x000fe200078e00ff */
[----:B------:R-:W-:Y:S01]  /*13b0*/  ISETP.EQ.OR P4, PT, R2, RZ, P5 ;  /* 0x000000ff0200720c */ /* 0x000fe20002f82670 */
[----:B------:R-:W-:Y:S01]  /*13c0*/  IMAD.MOV.U32 R14, RZ, RZ, RZ ;  /* 0x000000ffff0e7224 */ /* 0x000fe200078e00ff */
[----:B------:R-:W-:Y:S02]  /*13d0*/  PLOP3.LUT P1, PT, P1, PT, PT, 0x8, 0x80 ;  /* 0x000000000080781c */ /* 0x000fe40000f2e170 */
[----:B------:R-:W-:Y:S01]  /*13e0*/  CS2R R12, SRZ ;  /* 0x00000000000c7805 */ /* 0x000fe2000001ff00 */
[----:B------:R-:W-:Y:S01]  /*13f0*/  IMAD.MOV.U32 R10, RZ, RZ, 0x1 ;  /* 0x00000001ff0a7424 */ /* 0x000fe200078e00ff */
[----:B------:R-:W4:Y:S01]  /*1400*/  LDC R0, c[0x0][0x374] ;  /* 0x0000dd00ff007b82 */ /* 0x000f220000000800 */
[----:B------:R-:W2:Y:S01]  /*1410*/  LDCU.64 UR22, c[0x0][0x348] ;  /* 0x00006900ff1677ac */ /* 0x000ea20008000a00 */
[----:B------:R-:W-:Y:S01]  /*1420*/  UMOV UR6, URZ ;  /* 0x000000ff00067c82 */ /* 0x000fe20008000000 */
[----:B-1----:R-:W-:-:S04]  /*1430*/  UIADD3 UR5, UPT, UPT, UR13, 0x1f, URZ ;  /* 0x0000001f0d057890 */ /* 0x002fc8000fffe0ff */
[----:B------:R-:W-:-:S04]  /*1440*/  USHF.R.S32.HI UR4, URZ, 0x1f, UR5 ;  /* 0x0000001fff047899 */ /* 0x000fc80008011405 */
[----:B------:R-:W-:-:S04]  /*1450*/  ULEA.HI UR4, UR4, UR5, URZ, 0x5 ;  /* 0x0000000504047291 */ /* 0x000fc8000f8f28ff */
[----:B------:R-:W-:Y:S02]  /*1460*/  USHF.R.S32.HI UR15, URZ, 0x5, UR4 ;  /* 0x00000005ff0f7899 */ /* 0x000fe40008011404 */
[----:B------:R-:W-:Y:S02]  /*1470*/  UIADD3 UR4, UPT, UPT, UR13, -0x1, URZ ;  /* 0xffffffff0d047890 */ /* 0x000fe4000fffe0ff */
[----:B------:R-:W-:Y:S02]  /*1480*/  UISETP.LT.U32.AND UP0, UPT, UR15, 0x5, UPT ;  /* 0x000000050f00788c */ /* 0x000fe4000bf01070 */
[----:B------:R-:W-:Y:S02]  /*1490*/  UISETP.GE.U32.AND UP1, UPT, UR4, -0x3f, UPT ;  /* 0xffffffc10400788c */ /* 0x000fe4000bf26070 */
[----:B------:R-:W-:Y:S02]  /*14a0*/  USEL UR14, UR15, 0x5, UP0 ;  /* 0x000000050f0e7887 */ /* 0x000fe40008000000 */
[----:B------:R-:W-:-:S02]  /*14b0*/  UIADD3 UR13, UPT, UPT, UR13, 0x3e, URZ ;  /* 0x0000003e0d0d7890 */ /* 0x000fc4000fffe0ff */
[----:B------:R-:W-:Y:S02]  /*14c0*/  UIADD3 UR5, UPT, UPT, UR14, -0x1, URZ ;  /* 0xffffffff0e057890 */ /* 0x000fe4000fffe0ff */
[----:B------:R-:W-:-:S03]  /*14d0*/  UIADD3 UR7, UPT, UPT, UR15, -UR14, URZ ;  /* 0x8000000e0f077290 */ /* 0x000fc6000fffe0ff */
[----:B------:R-:W-:-:S04]  /*14e0*/  @UP1 UIADD3 UR5, UPT, UPT, UR14, URZ, URZ ;  /* 0x000000ff0e051290 */ /* 0x000fc8000fffe0ff */
[----:B--2---:R-:W-:-:S12]  /*14f0*/  UIADD3 UR5, UPT, UPT, UR5, 0x1, URZ ;  /* 0x0000000105057890 */ /* 0x004fd8000fffe0ff */
.L_x_35:
[----:B------:R-:W-:Y:S01]  /*1500*/  UISETP.NE.AND UP0, UPT, UR37, URZ, UPT ;  /* 0x000000ff2500728c */ /* 0x000fe2000bf05270 */
[----:B------:R-:W1:Y:S08]  /*1510*/  S2UR UR37, SR_CgaCtaId ;  /* 0x00000000002579c3 */ /* 0x000e700000008800 */
[----:B------:R-:W-:Y:S05]  /*1520*/  BRA.U UP0, `(.L_x_18) ;  /* 0x0000000100347547 */ /* 0x000fea000b800000 */
[----:B------:R-:W2:Y:S01]  /*1530*/  S2R R2, SR_CgaCtaId ;  /* 0x0000000000027919 */ /* 0x000ea20000008800 */
[----:B------:R-:W-:-:S04]  /*1540*/  MOV R3, 0x400 ;  /* 0x0000040000037802 */ /* 0x000fc80000000f00 */
[----:B--2---:R-:W-:Y:S02]  /*1550*/  LEA R3, R2, R3, 0x18 ;  /* 0x0000000302037211 */ /* 0x004fe400078ec0ff */
[----:B------:R-:W-:-:S03]  /*1560*/  SHF.L.U32 R2, R10, 0x1f, RZ ;  /* 0x0000001f0a027819 */ /* 0x000fc600000006ff */
[----:B------:R-:W-:-:S04]  /*1570*/  IMAD R3, R12, 0x8, R3 ;  /* 0x000000080c037824 */ /* 0x000fc800078e0203 */
[----:B------:R-:W2:Y:S02]  /*1580*/  SYNCS.PHASECHK.TRANS64.TRYWAIT P0, [R3+URZ+0xe0], R2 ;  /* 0x0000e002030075a7 */ /* 0x000ea400080011ff */
[----:B--2---:R-:W-:Y:S05]  /*1590*/  @!P0 BRA `(.L_x_19) ;  /* 0x0000004800c88947 */ /* 0x004fea0003800000 */
.L_x_96:
[----:B------:R-:W-:Y:S01]  /*15a0*/  VIADD R12, R12, 0x1 ;  /* 0x000000010c0c7836 */ /* 0x000fe20000000000 */
[----:B------:R2:W-:Y:S04]  /*15b0*/  SYNCS.ARRIVE.TRANS64.A1T0 RZ, [R3+URZ+0xd0], RZ ;  /* 0x0000d0ff03ff79a7 */ /* 0x0005e800081000ff */
[----:B------:R-:W-:-:S04]  /*15c0*/  ISETP.NE.AND P0, PT, R12, 0x2, PT ;  /* 0x000000020c00780c */ /* 0x000fc80003f05270 */
[----:B------:R-:W-:Y:S02]  /*15d0*/  SEL R12, R12, RZ, P0 ;  /* 0x000000ff0c0c7207 */ /* 0x000fe40000000000 */
[----:B--2---:R-:W-:-:S04]  /*15e0*/  SEL R3, RZ, 0x1, P0 ;  /* 0x00000001ff037807 */ /* 0x004fc80000000000 */
[----:B------:R-:W-:-:S07]  /*15f0*/  LOP3.LUT R10, R10, R3, RZ, 0x3c, !PT ;  /* 0x000000030a0a7212 */ /* 0x000fce00078e3cff */
.L_x_18:
[----:B------:R-:W-:Y:S01]  /*1600*/  UMOV UR4, 0x400 ;  /* 0x0000040000047882 */ /* 0x000fe20000000000 */
[----:B------:R-:W-:Y:S01]  /*1610*/  SHF.L.U32 R2, R15, 0x1f, RZ ;  /* 0x0000001f0f027819 */ /* 0x000fe200000006ff */
[----:B-1----:R-:W-:Y:S01]  /*1620*/  ULEA UR4, UR37, UR4, 0x18 ;  /* 0x0000000425047291 */ /* 0x002fe2000f8ec0ff */
[----:B------:R-:W-:Y:S01]  /*1630*/  R2UR UR35, R97 ;  /* 0x00000000612372ca */ /* 0x000fe200000e0000 */
[----:B------:R-:W-:Y:S01]  /*1640*/  UISETP.GE.U32.AND UP0, UPT, UR13, 0x3f, UPT ;  /* 0x0000003f0d00788c */ /* 0x000fe2000bf06070 */
[----:B------:R-:W-:Y:S01]  /*1650*/  R2UR UR11, R91 ;  /* 0x000000005b0b72ca */ /* 0x000fe200000e0000 */
[----:B------:R-:W-:Y:S01]  /*1660*/  ULEA UR8, UR6, UR4, 0x3 ;  /* 0x0000000406087291 */ /* 0x000fe2000f8e18ff */
[----:B------:R-:W-:-:S08]  /*1670*/  UMOV UR24, URZ ;  /* 0x000000ff00187c82 */ /* 0x000fd00008000000 */
[----:B------:R1:W2:Y:S01]  /*1680*/  SYNCS.PHASECHK.TRANS64.TRYWAIT P0, [UR8+0x28], R2 ;  /* 0x00002802ff0075a7 */ /* 0x0002a20008001108 */
[----:B------:R-:W-:Y:S02]  /*1690*/  USHF.L.U32 UR35, UR35, 0x6, URZ ;  /* 0x0000000623237899 */ /* 0x000fe400080006ff */
[----:B------:R-:W-:Y:S01]  /*16a0*/  USHF.L.U32 UR11, UR11, 0x6, URZ ;  /* 0x000000060b0b7899 */ /* 0x000fe200080006ff */
[----:B------:R-:W-:Y:S11]  /*16b0*/  BRA.U !UP0, `(.L_x_20) ;  /* 0x0000000108a47547 */ /* 0x000ff6000b800000 */
[----:B------:R-:W-:Y:S01]  /*16c0*/  UMOV UR16, URZ ;  /* 0x000000ff00107c82 */ /* 0x000fe20008000000 */
[----:B------:R-:W-:-:S05]  /*16d0*/  UMOV UR17, UR6 ;  /* 0x0000000600117c82 */ /* 0x000fca0008000000 */
.L_x_25:
[----:B-1----:R-:W-:Y:S01]  /*16e0*/  ULEA UR33, UR17, UR4, 0x3 ;  /* 0x0000000411217291 */ /* 0x002fe2000f8e18ff */
[----:B--2---:R-:W-:Y:S01]  /*16f0*/  @!P5 MOV R3, 0x1000 ;  /* 0x000010000003d802 */ /* 0x004fe20000000f00 */
[----:B--2---:R-:W-:Y:S10]  /*1700*/  @P0 BRA `(.L_x_21) ;  /* 0x00000000000c0947 */ /* 0x004ff40003800000 */
[----:B------:R-:W-:-:S04]  /*1710*/  SHF.L.U32 R5, R15, 0x1f, RZ ;  /* 0x0000001f0f057819 */ /* 0x000fc800000006ff */
[----:B------:R-:W2:Y:S02]  /*1720*/  SYNCS.PHASECHK.TRANS64.TRYWAIT P0, [UR33+0x28], R5 ;  /* 0x00002805ff0075a7 */ /* 0x000ea40008001121 */
[----:B--2---:R-:W-:Y:S05]  /*1730*/  @!P0 BRA `(.L_x_22) ;  /* 0x0000004800748947 */ /* 0x004fea0003800000 */
.L_x_21:
[----:B------:R2:W-:Y:S01]  /*1740*/  @!P5 SYNCS.ARRIVE.TRANS64 RZ, [UR33], R3 ;  /* 0x00000003ffffd9a7 */ /* 0x0005e20008000021 */
[----:B------:R-:W-:Y:S04]  /*1750*/  BSSY.RECONVERGENT B0, `(.L_x_23) ;  /* 0x0000003000007945 */ /* 0x000fe80003800200 */
[----:B------:R-:W-:Y:S05]  /*1760*/  @P4 BRA `(.L_x_24) ;  /* 0x0000000000044947 */ /* 0x000fea0003800000 */
[----:B------:R-:W-:Y:S05]  /*1770*/  BPT.TRAP 0x1 ;  /* 0x000000040000795c */ /* 0x000fea0000300000 */
.L_x_24:
[----:B------:R-:W-:Y:S05]  /*1780*/  BSYNC.RECONVERGENT B0 ;  /* 0x0000000000007941 */ /* 0x000fea0003800200 */
.L_x_23:
[----:B------:R-:W-:Y:S02]  /*1790*/  UIADD3 UR6, UPT, UPT, UR17, 0x1, URZ ;  /* 0x0000000111067890 */ /* 0x000fe4000fffe0ff */
[----:B------:R-:W-:Y:S02]  /*17a0*/  UIADD3 UR26, UP1, UPT, UR22, 0x80, URZ ;  /* 0x00000080161a7890 */ /* 0x000fe4000ff3e0ff */
[----:B------:R-:W-:Y:S02]  /*17b0*/  UISETP.NE.AND UP0, UPT, UR6, 0x5, UPT ;  /* 0x000000050600788c */ /* 0x000fe4000bf05270 */
[----:B------:R-:W-:Y:S02]  /*17c0*/  USHF.L.U32 UR34, UR16, 0x5, URZ ;  /* 0x0000000510227899 */ /* 0x000fe400080006ff */
[----:B------:R-:W-:Y:S02]  /*17d0*/  USEL UR9, URZ, 0x1, UP0 ;  /* 0x00000001ff097887 */ /* 0x000fe40008000000 */
[----:B------:R-:W-:-:S02]  /*17e0*/  USEL UR6, UR6, URZ, UP0 ;  /* 0x000000ff06067287 */ /* 0x000fc40008000000 */
[----:B------:R-:W-:Y:S02]  /*17f0*/  UIADD3 UR20, UP0, UPT, UR22, 0x180, URZ ;  /* 0x0000018016147890 */ /* 0x000fe4000ff1e0ff */
[----:B------:R-:W-:Y:S01]  /*1800*/  ULEA UR8, UR6, UR4, 0x3 ;  /* 0x0000000406087291 */ /* 0x000fe2000f8e18ff */
[----:B------:R-:W-:Y:S01]  /*1810*/  LOP3.LUT R15, R15, UR9, RZ, 0x3c, !PT ;  /* 0x000000090f0f7c12 */ /* 0x000fe2000f8e3cff */
[----:B------:R-:W-:Y:S02]  /*1820*/  UIADD3.X UR27, UPT, UPT, URZ, UR23, URZ, UP1, !UPT ;  /* 0x00000017ff1b7290 */ /* 0x000fe40008ffe4ff */
[----:B------:R-:W-:Y:S01]  /*1830*/  UIADD3.X UR21, UPT, UPT, URZ, UR23, URZ, UP0, !UPT ;  /* 0x00000017ff157290 */ /* 0x000fe200087fe4ff */
[----:B-1----:R-:W-:Y:S01]  /*1840*/  SHF.L.U32 R2, R15, 0x1f, RZ ;  /* 0x0000001f0f027819 */ /* 0x002fe200000006ff */
[----:B------:R-:W-:Y:S01]  /*1850*/  UMOV UR18, 0x0 ;  /* 0x0000000000127882 */ /* 0x000fe20000000000 */
[----:B------:R-:W-:Y:S01]  /*1860*/  UMOV UR19, 0x10000000 ;  /* 0x1000000000137882 */ /* 0x000fe20000000000 */
[----:B------:R-:W-:Y:S01]  /*1870*/  UMOV UR12, UR36 ;  /* 0x00000024000c7c82 */ /* 0x000fe20008000000 */
[----:B------:R1:W1:Y:S01]  /*1880*/  SYNCS.PHASECHK.TRANS64.TRYWAIT P0, [UR8+0x28], R2 ;  /* 0x00002802ff0075a7 */ /* 0x0002620008001108 */
[----:B------:R-:W-:Y:S01]  /*1890*/  ULEA UR8, UR17, UR4, 0xb ;  /* 0x0000000411087291 */ /* 0x000fe2000f8e58ff */
[----:B------:R-:W-:Y:S01]  /*18a0*/  UMOV UR9, UR33 ;  /* 0x0000002100097c82 */ /* 0x000fe20008000000 */
[----:B------:R-:W-:-:S02]  /*18b0*/  UMOV UR10, UR34 ;  /* 0x00000022000a7c82 */ /* 0x000fc40008000000 */
[----:B------:R-:W-:Y:S02]  /*18c0*/  UIADD3 UR32, UPT, UPT, UR8, 0x2400, URZ ;  /* 0x0000240008207890 */ /* 0x000fe4000fffe0ff */
[----:B------:R-:W-:Y:S02]  /*18d0*/  UIADD3 UR8, UPT, UPT, UR8, 0x4c00, URZ ;  /* 0x00004c0008087890 */ /* 0x000fe4000fffe0ff */
[----:B------:R-:W-:Y:S01]  /*18e0*/  UIADD3 UR16, UPT, UPT, UR16, 0x1, URZ ;  /* 0x0000000110107890 */ /* 0x000fe2000fffe0ff */
[----:B------:R-:W-:Y:S01]  /*18f0*/  UMOV UR24, UR5 ;  /* 0x0000000500187c82 */ /* 0x000fe20008000000 */
[----:B------:R-:W-:Y:S02]  /*1900*/  UMOV UR17, UR6 ;  /* 0x0000000600117c82 */ /* 0x000fe40008000000 */
[----:B------:R-:W-:Y:S01]  /*1910*/  UISETP.NE.AND UP0, UPT, UR16, UR5, UPT ;  /* 0x000000051000728c */ /* 0x000fe2000bf05270 */
[----:B------:R1:W-:Y:S02]  /*1920*/  UTMALDG.3D [UR32], [UR26], desc[UR18] ;  /* 0x000012201a0075b4 */ /* 0x0003e40008011000 */
[----:B------:R1:W-:Y:S06]  /*1930*/  UTMALDG.3D [UR8], [UR20], desc[UR18] ;  /* 0x00001208140075b4 */ /* 0x0003ec0008011000 */
[----:B------:R-:W-:Y:S05]  /*1940*/  BRA.U UP0, `(.L_x_25) ;  /* 0xfffffffd00647547 */ /* 0x000fea000b83ffff */
.L_x_20:
[----:B-1----:R-:W-:Y:S01]  /*1950*/  ULEA UR8, UR6, UR4, 0x3 ;  /* 0x0000000406087291 */ /* 0x002fe2000f8e18ff */
[----:B------:R-:W-:Y:S01]  /*1960*/  SHF.L.U32 R2, R15, 0x1f, RZ ;  /* 0x0000001f0f027819 */ /* 0x000fe200000006ff */
[----:B------:R-:W-:Y:S01]  /*1970*/  @!P1 SYNCS.ARRIVE.TRANS64.A1T0 RZ, [UR4+0x68], RZ ;  /* 0x000068ffffff99a7 */ /* 0x000fe20008100004 */
[----:B------:R-:W-:-:S06]  /*1980*/  UISETP.GT.AND UP0, UPT, UR15, UR14, UPT ;  /* 0x0000000e0f00728c */ /* 0x000fcc000bf04270 */
[----:B--2---:R1:W2:Y:S03]  /*1990*/  SYNCS.PHASECHK.TRANS64.TRYWAIT P0, [UR8+0x28], R2 ;  /* 0x00002802ff0075a7 */ /* 0x0042a60008001108 */
[----:B------:R-:W-:Y:S05]  /*19a0*/  BRA.U !UP0, `(.L_x_26) ;  /* 0x0000000108a87547 */ /* 0x000fea000b800000 */
[----:B------:R-:W-:Y:S01]  /*19b0*/  UIADD3 UR21, UPT, UPT, UR7, UR24, URZ ;  /* 0x0000001807157290 */ /* 0x000fe2000fffe0ff */
[----:B------:R-:W-:-:S11]  /*19c0*/  UMOV UR25, UR6 ;  /* 0x0000000600197c82 */ /* 0x000fd60008000000 */
.L_x_31:
[----:B-1----:R-:W-:Y:S01]  /*19d0*/  ULEA UR17, UR25, UR4, 0x3 ;  /* 0x0000000419117291 */ /* 0x002fe2000f8e18ff */
[----:B--2---:R-:W-:Y:S01]  /*19e0*/  @!P5 MOV R3, 0x1000 ;  /* 0x000010000003d802 */ /* 0x004fe20000000f00 */
[----:B--2---:R-:W-:Y:S10]  /*19f0*/  @P0 BRA `(.L_x_27) ;  /* 0x00000000000c0947 */ /* 0x004ff40003800000 */
[----:B------:R-:W-:-:S04]  /*1a00*/  SHF.L.U32 R5, R15, 0x1f, RZ ;  /* 0x0000001f0f057819 */ /* 0x000fc800000006ff */
[----:B------:R-:W2:Y:S02]  /*1a10*/  SYNCS.PHASECHK.TRANS64.TRYWAIT P0, [UR17+0x28], R5 ;  /* 0x00002805ff0075a7 */ /* 0x000ea40008001111 */
[----:B--2---:R-:W-:Y:S05]  /*1a20*/  @!P0 BRA `(.L_x_28) ;  /* 0x0000004400d08947 */ /* 0x004fea0003800000 */
.L_x_27:
[----:B------:R2:W-:Y:S01]  /*1a30*/  @!P5 SYNCS.ARRIVE.TRANS64 RZ, [UR17], R3 ;  /* 0x00000003ffffd9a7 */ /* 0x0005e20008000011 */
[----:B------:R-:W-:Y:S04]  /*1a40*/  BSSY.RECONVERGENT B0, `(.L_x_29) ;  /* 0x0000003000007945 */ /* 0x000fe80003800200 */
[----:B------:R-:W-:Y:S05]  /*1a50*/  @P4 BRA `(.L_x_30) ;  /* 0x0000000000044947 */ /* 0x000fea0003800000 */
[----:B------:R-:W-:Y:S05]  /*1a60*/  BPT.TRAP 0x1 ;  /* 0x000000040000795c */ /* 0x000fea0000300000 */
.L_x_30:
[----:B------:R-:W-:Y:S05]  /*1a70*/  BSYNC.RECONVERGENT B0 ;  /* 0x0000000000007941 */ /* 0x000fea0003800200 */
.L_x_29:
        /* <DEDUP_REMOVED lines=20> */
[----:B------:R-:W-:Y:S01]  /*1bc0*/  UIADD3 UR8, UPT, UPT, UR8, 0x4c00, URZ ;  /* 0x00004c0008087890 */ /* 0x000fe2000fffe0ff */
[----:B------:R-:W-:Y:S01]  /*1bd0*/  UMOV UR9, UR17 ;  /* 0x0000001100097c82 */ /* 0x000fe20008000000 */
[----:B------:R-:W-:Y:S01]  /*1be0*/  UMOV UR10, UR18 ;  /* 0x00000012000a7c82 */ /* 0x000fe20008000000 */
[----:B------:R-:W-:Y:S01]  /*1bf0*/  UIADD3 UR24, UPT, UPT, UR24, 0x1, URZ ;  /* 0x0000000118187890 */ /* 0x000fe2000fffe0ff */
[----:B------:R-:W-:-:S03]  /*1c00*/  UMOV UR25, UR6 ;  /* 0x0000000600197c82 */ /* 0x000fc60008000000 */
[----:B------:R1:W-:Y:S01]  /*1c10*/  UTMALDG.3D [UR16], [UR30], desc[UR26] ;  /* 0x00001a101e0075b4 */ /* 0x0003e20008011000 */
[----:B------:R-:W-:Y:S01]  /*1c20*/  UISETP.NE.AND UP0, UPT, UR24, UR21, UPT ;  /* 0x000000151800728c */ /* 0x000fe2000bf05270 */
[----:B------:R1:W-:Y:S08]  /*1c30*/  UTMALDG.3D [UR8], [UR28], desc[UR26] ;  /* 0x00001a081c0075b4 */ /* 0x0003f00008011000 */
[----:B------:R-:W-:Y:S05]  /*1c40*/  BRA.U UP0, `(.L_x_31) ;  /* 0xfffffffd00607547 */ /* 0x000fea000b83ffff */
.L_x_26:
[C---:B-1----:R-:W-:Y:S01]  /*1c50*/  LEA R2, R14.reuse, UR4, 0x3 ;  /* 0x000000040e027c11 */ /* 0x042fe2000f8e18ff */
[----:B------:R-:W-:Y:S01]  /*1c60*/  NOP ;  /* 0x0000000000007918 */ /* 0x000fe20000000000 */
[----:B--2---:R-:W-:Y:S02]  /*1c70*/  SHF.L.U32 R3, R13, 0x1f, RZ ;  /* 0x0000001f0d037819 */ /* 0x004fe400000006ff */
[----:B------:R-:W-:Y:S02]  /*1c80*/  LEA R4, R14, UR4, 0x4 ;  /* 0x000000040e047c11 */ /* 0x000fe4000f8e20ff */
[----:B------:R-:W1:Y:S02]  /*1c90*/  SYNCS.PHASECHK.TRANS64.TRYWAIT P0, [R2+URZ+0x70], R3 ;  /* 0x00007003020075a7 */ /* 0x000e6400080011ff */
[----:B-1----:R-:W-:Y:S05]  /*1ca0*/  @!P0 BRA `(.L_x_32) ;  /* 0x0000004400488947 */ /* 0x002fea0003800000 */
.L_x_99:
[----:B------:R-:W2:Y:S01]  /*1cb0*/  LDS.128 R4, [R4+0x100] ;  /* 0x0001000004047984 */ /* 0x000ea20000000c00 */
[----:B---3--:R-:W-:Y:S01]  /*1cc0*/  ISETP.GE.AND P0, PT, R40, 0x1, PT ;  /* 0x000000012800780c */ /* 0x008fe20003f06270 */
[----:B-1----:R-:W-:Y:S01]  /*1cd0*/  VIADD R2, R2, 0x80 ;  /* 0x0000008002027836 */ /* 0x002fe20000000000 */
[----:B------:R-:W-:Y:S01]  /*1ce0*/  @!PT LDS RZ, [RZ] ;  /* 0x00000000fffff984 */ /* 0x000fe20000000800 */
[----:B------:R-:W-:Y:S01]  /*1cf0*/  @!PT LDS RZ, [RZ] ;  /* 0x00000000fffff984 */ /* 0x000fe20000000800 */
[----:B------:R-:W-:Y:S01]  /*1d00*/  @!PT LDS RZ, [RZ] ;  /* 0x00000000fffff984 */ /* 0x000fe20000000800 */
[----:B------:R-:W-:Y:S01]  /*1d10*/  @!PT LDS RZ, [RZ] ;  /* 0x00000000fffff984 */ /* 0x000fe20000000800 */
[----:B------:R1:W-:Y:S06]  /*1d20*/  MEMBAR.ALL.CTA ;  /* 0x0000000000007992 */ /* 0x0003ec0000008000 */
[----:B-1----:R-:W1:Y:S01]  /*1d30*/  FENCE.VIEW.ASYNC.S ;  /* 0x00000000000073c6 */ /* 0x002e620000000000 */
[----:B------:R-:W-:-:S04]  /*1d40*/  PRMT R2, RZ, 0x654, R2 ;  /* 0x00000654ff027816 */ /* 0x000fc80000000002 */
[----:B-1----:R1:W-:Y:S01]  /*1d50*/  SYNCS.ARRIVE.TRANS64.RED.A1T0 RZ, [R2+URZ], RZ ;  /* 0x000000ff02ff79a7 */ /* 0x0023e200081004ff */
[----:B--2---:R-:W-:-:S13]  /*1d60*/  LOP3.LUT P2, RZ, R6, 0x1, RZ, 0xc0, !PT ;  /* 0x0000000106ff7812 */ /* 0x004fda000784c0ff */
[----:B------:R-:W-:Y:S01]  /*1d70*/  @P2 SHF.R.U32.HI R3, RZ, 0x10, R5 ;  /* 0x00000010ff032819 */ /* 0x000fe20000011605 */
[----:B------:R-:W-:Y:S01]  /*1d80*/  VOTEU.ANY UP0, P2 ;  /* 0x0000000000ff7886 */ /* 0x000fe20001000100 */
[----:B------:R-:W-:Y:S02]  /*1d90*/  @P2 MOV R11, R4 ;  /* 0x00000004000b2202 */ /* 0x000fe40000000f00 */
[----:B------:R-:W-:Y:S02]  /*1da0*/  @P2 R2UR.BROADCAST UR8, R3 ;  /* 0x00000000030822ca */ /* 0x000fe400008e0000 */
[----:B------:R-:W-:-:S11]  /*1db0*/  @P2 LOP3.LUT R8, R5, 0xffff, RZ, 0xc0, !PT ;  /* 0x0000ffff05082812 */ /* 0x000fd600078ec0ff */
[----:B------:R-:W-:Y:S01]  /*1dc0*/  @UP0 UMOV UR36, UR8 ;  /* 0x0000000800240c82 */ /* 0x000fe20008000000 */
[----:B-1----:R-:W-:Y:S05]  /*1dd0*/  @!P0 BRA `(.L_x_33) ;  /* 0x0000000000b88947 */ /* 0x002fea0003800000 */
[----:B------:R-:W4:Y:S01]  /*1de0*/  LDC.64 R4, c[0x0][0xb18] ;  /* 0x0002c600ff047b82 */ /* 0x000f220000000a00 */
[----:B------:R-:W-:-:S07]  /*1df0*/  ISETP.NE.AND P3, PT, R40, 0x1, PT ;  /* 0x000000012800780c */ /* 0x000fce0003f65270 */
[----:B------:R-:W1:Y:S08]  /*1e00*/  LDC.64 R6, c[0x0][0xb10] ;  /* 0x0002c400ff067b82 */ /* 0x000e700000000a00 */
[----:B------:R-:W2:Y:S08]  /*1e10*/  LDC R16, c[0x0][0xb20] ;  /* 0x0002c800ff107b82 */ /* 0x000eb00000000800 */
[----:B------:R-:W3:Y:S01]  /*1e20*/  LDC R18, c[0x0][0xb0c] ;  /* 0x0002c300ff127b82 */ /* 0x000ee20000000800 */
[----:B----4-:R-:W-:Y:S01]  /*1e30*/  IMAD.HI.U32 R17, R0, R5, RZ ;  /* 0x0000000500117227 */ /* 0x010fe200078e00ff */
[----:B------:R-:W-:-:S03]  /*1e40*/  ISETP.NE.AND P0, PT, R4, 0x1, PT ;  /* 0x000000010400780c */ /* 0x000fc60003f05270 */
[----:B------:R-:W-:-:S03]  /*1e50*/  IMAD.HI.U32 R5, R8, R5, RZ ;  /* 0x0000000508057227 */ /* 0x000fc600078e00ff */
[----:B------:R-:W4:Y:S01]  /*1e60*/  LDC.64 R2, c[0x0][0xb28] ;  /* 0x0002ca00ff027b82 */ /* 0x000f220000000a00 */
[----:B-1----:R-:W-:-:S04]  /*1e70*/  IMAD.HI.U32 R20, R9, R6, RZ ;  /* 0x0000000609147227 */ /* 0x002fc800078e00ff */
[----:B------:R-:W-:Y:S01]  /*1e80*/  IMAD.HI.U32 R22, R11, R6, RZ ;  /* 0x000000060b167227 */ /* 0x000fe200078e00ff */
[----:B------:R-:W-:Y:S02]  /*1e90*/  SHF.R.U32.HI R20, RZ, R7, R20 ;  /* 0x00000007ff147219 */ /* 0x000fe40000011614 */
[-C--:B--2---:R-:W-:Y:S02]  /*1ea0*/  SHF.R.U32.HI R17, RZ, R16.reuse, R17 ;  /* 0x00000010ff117219 */ /* 0x084fe40000011611 */
[----:B------:R-:W-:Y:S02]  /*1eb0*/  SHF.R.U32.HI R5, RZ, R16, R5 ;  /* 0x00000010ff057219 */ /* 0x000fe40000011605 */
[----:B------:R-:W-:Y:S02]  /*1ec0*/  SEL R17, R0, R17, !P0 ;  /* 0x0000001100117207 */ /* 0x000fe40004000000 */
[----:B------:R-:W-:Y:S02]  /*1ed0*/  SHF.R.U32.HI R22, RZ, R7, R22 ;  /* 0x00000007ff167219 */ /* 0x000fe40000011616 */
[----:B---3--:R-:W-:-:S02]  /*1ee0*/  ISETP.NE.AND P1, PT, R18, 0x1, PT ;  /* 0x000000011200780c */ /* 0x008fc40003f25270 */
[----:B------:R-:W-:Y:S02]  /*1ef0*/  SEL R5, R8, R5, !P0 ;  /* 0x0000000508057207 */ /* 0x000fe40004000000 */
[----:B------:R-:W-:Y:S02]  /*1f00*/  SEL R19, R9, R20, !P1 ;  /* 0x0000001409137207 */ /* 0x000fe40004800000 */
[----:B------:R-:W-:Y:S01]  /*1f10*/  SEL R7, R11, R22, !P1 ;  /* 0x000000160b077207 */ /* 0x000fe20004800000 */
[----:B----4-:R-:W-:-:S04]  /*1f20*/  IMAD.HI.U32 R20, R17, R2, RZ ;  /* 0x0000000211147227 */ /* 0x010fc800078e00ff */
[----:B------:R-:W-:Y:S01]  /*1f30*/  IMAD.HI.U32 R6, R19, R2, RZ ;  /* 0x0000000213067227 */ /* 0x000fe200078e00ff */
[----:B------:R-:W-:-:S04]  /*1f40*/  @P3 SHF.R.U32.HI R17, RZ, R3, R20 ;  /* 0x00000003ff113219 */ /* 0x000fc80000011614 */
[----:B------:R-:W-:Y:S01]  /*1f50*/  @P3 SHF.R.U32.HI R19, RZ, R3, R6 ;  /* 0x00000003ff133219 */ /* 0x000fe20000011606 */
[----:B------:R-:W-:-:S04]  /*1f60*/  IMAD R17, R40, R17, RZ ;  /* 0x0000001128117224 */ /* 0x000fc800078e02ff */
[----:B------:R-:W-:Y:S01]  /*1f70*/  IMAD R6, R40, R19, RZ ;  /* 0x0000001328067224 */ /* 0x000fe200078e02ff */
[C---:B------:R-:W-:Y:S02]  /*1f80*/  ISETP.GE.AND P0, PT, R5.reuse, R17, PT ;  /* 0x000000110500720c */ /* 0x040fe40003f06270 */
[----:B------:R-:W-:Y:S02]  /*1f90*/  IADD3 R17, PT, PT, -R5, RZ, RZ ;  /* 0x000000ff05117210 */ /* 0x000fe40007ffe1ff */
[----:B------:R-:W-:Y:S01]  /*1fa0*/  ISETP.GE.OR P0, PT, R7, R6, P0 ;  /* 0x000000060700720c */ /* 0x000fe20000706670 */
[----:B------:R-:W-:-:S04]  /*1fb0*/  IMAD.HI.U32 R6, R5, R2, RZ ;  /* 0x0000000205067227 */ /* 0x000fc800078e00ff */
[----:B------:R-:W-:Y:S01]  /*1fc0*/  IMAD R8, R4, R17, R8 ;  /* 0x0000001104087224 */ /* 0x000fe200078e0208 */
[----:B------:R-:W-:-:S04]  /*1fd0*/  SHF.R.U32.HI R6, RZ, R3, R6 ;  /* 0x00000003ff067219 */ /* 0x000fc80000011606 */
[----:B------:R-:W-:-:S03]  /*1fe0*/  SEL R6, R5, R6, !P3 ;  /* 0x0000000605067207 */ /* 0x000fc60005800000 */
[----:B------:R-:W-:-:S04]  /*1ff0*/  @!P0 IMAD.HI.U32 R16, R7, R2, RZ ;  /* 0x0000000207108227 */ /* 0x000fc800078e00ff */
[----:B------:R-:W-:Y:S01]  /*2000*/  IMAD.MOV R2, RZ, RZ, -R6 ;  /* 0x000000ffff027224 */ /* 0x000fe200078e0a06 */
[----:B------:R-:W-:-:S03]  /*2010*/  @!P0 SHF.R.U32.HI R16, RZ, R3, R16 ;  /* 0x00000003ff108219 */ /* 0x000fc60000011610 */
[----:B------:R-:W-:Y:S01]  /*2020*/  IMAD R2, R40, R2, R5 ;  /* 0x0000000228027224 */ /* 0x000fe200078e0205 */
[----:B------:R-:W-:-:S05]  /*2030*/  @!P0 SEL R3, R7, R16, !P3 ;  /* 0x0000001007038207 */ /* 0x000fca0005800000 */
[--C-:B------:R-:W-:Y:S02]  /*2040*/  @!P0 IMAD.IADD R6, R6, 0x1, -R3.reuse ;  /* 0x0000000106068824 */ /* 0x100fe400078e0a03 */
[----:B------:R-:W-:Y:S01]  /*2050*/  @!P0 IMAD R3, R2, R19, R3 ;  /* 0x0000001302038224 */ /* 0x000fe200078e0203 */
[----:B------:R-:W-:Y:S01]  /*2060*/  IADD3 R2, PT, PT, -R7, RZ, RZ ;  /* 0x000000ff07027210 */ /* 0x000fe20007ffe1ff */
[----:B------:R-:W-:Y:S02]  /*2070*/  @!P0 IMAD R5, R40, R6, R7 ;  /* 0x0000000628058224 */ /* 0x000fe400078e0207 */
[----:B------:R-:W-:Y:S02]  /*2080*/  @!P0 IMAD.MOV.U32 R7, RZ, RZ, R3 ;  /* 0x000000ffff078224 */ /* 0x000fe400078e0003 */
[----:B------:R-:W-:Y:S02]  /*2090*/  IMAD R2, R18, R2, R11 ;  /* 0x0000000212027224 */ /* 0x000fe400078e020b */
[----:B------:R-:W-:-:S02]  /*20a0*/  IMAD R8, R5, R4, R8 ;  /* 0x0000000405087224 */ /* 0x000fc400078e0208 */
[----:B------:R-:W-:Y:S02]  /*20b0*/  IMAD R11, R7, R18, R2 ;  /* 0x00000012070b7224 */ /* 0x000fe400078e0202 */
.L_x_33:
[----:B------:R-:W1:Y:S02]  /*20c0*/  LDCU UR8, c[0x0][0xb30] ;  /* 0x00016600ff0877ac */ /* 0x000e640008000800 */
[----:B-1----:R-:W-:-:S09]  /*20d0*/  UISETP.NE.AND UP0, UPT, UR8, 0x1, UPT ;  /* 0x000000010800788c */ /* 0x002fd2000bf05270 */
[----:B------:R-:W-:Y:S05]  /*20e0*/  BRA.U UP0, `(.L_x_34) ;  /* 0x0000000100407547 */ /* 0x000fea000b800000 */
[----:B------:R-:W1:Y:S08]  /*20f0*/  LDC.64 R4, c[0x0][0xb10] ;  /* 0x0002c400ff047b82 */ /* 0x000e700000000a00 */
[----:B------:R-:W2:Y:S08]  /*2100*/  LDC.64 R2, c[0x0][0xb18] ;  /* 0x0002c600ff027b82 */ /* 0x000eb00000000a00 */
[----:B------:R-:W3:Y:S08]  /*2110*/  LDC R6, c[0x0][0xb20] ;  /* 0x0002c800ff067b82 */ /* 0x000ef00000000800 */
[----:B------:R-:W4:Y:S01]  /*2120*/  LDC R16, c[0x0][0xb0c] ;  /* 0x0002c300ff107b82 */ /* 0x000f220000000800 */
[----:B-1----:R-:W-:-:S05]  /*2130*/  IMAD.HI.U32 R4, R11, R4, RZ ;  /* 0x000000040b047227 */ /* 0x002fca00078e00ff */
[----:B------:R-:W-:Y:S01]  /*2140*/  SHF.R.U32.HI R4, RZ, R5, R4 ;  /* 0x00000005ff047219 */ /* 0x000fe20000011604 */
[----:B--2---:R-:W-:Y:S01]  /*2150*/  IMAD.HI.U32 R3, R8, R3, RZ ;  /* 0x0000000308037227 */ /* 0x004fe200078e00ff */
[----:B------:R-:W-:-:S04]  /*2160*/  ISETP.NE.AND P0, PT, R2, 0x1, PT ;  /* 0x000000010200780c */ /* 0x000fc80003f05270 */
[----:B---3--:R-:W-:-:S04]  /*2170*/  SHF.R.U32.HI R3, RZ, R6, R3 ;  /* 0x00000006ff037219 */ /* 0x008fc80000011603 */
[----:B------:R-:W-:Y:S02]  /*2180*/  SEL R3, R8, R3, !P0 ;  /* 0x0000000308037207 */ /* 0x000fe40004000000 */
[----:B----4-:R-:W-:-:S04]  /*2190*/  ISETP.NE.AND P1, PT, R16, 0x1, PT ;  /* 0x000000011000780c */ /* 0x010fc80003f25270 */
[----:B------:R-:W-:-:S05]  /*21a0*/  SEL R4, R11, R4, !P1 ;  /* 0x000000040b047207 */ /* 0x000fca0004800000 */
[----:B------:R-:W-:Y:S02]  /*21b0*/  IMAD.IADD R5, R3, 0x1, -R4 ;  /* 0x0000000103057824 */ /* 0x000fe400078e0a04 */
[----:B------:R-:W-:Y:S02]  /*21c0*/  IMAD.IADD R3, R4, 0x1, -R3 ;  /* 0x0000000104037824 */ /* 0x000fe400078e0a03 */
[----:B------:R-:W-:Y:S02]  /*21d0*/  IMAD R11, R5, R16, R11 ;  /* 0x00000010050b7224 */ /* 0x000fe400078e020b */
[----:B------:R-:W-:-:S07]  /*21e0*/  IMAD R8, R3, R2, R8 ;  /* 0x0000000203087224 */ /* 0x000fce00078e0208 */
.L_x_34:
[----:B------:R-:W-:Y:S01]  /*21f0*/  VIADD R14, R14, 0x1 ;  /* 0x000000010e0e7836 */ /* 0x000fe20000000000 */
[----:B------:R-:W-:Y:S01]  /*2200*/  PLOP3.LUT P1, PT, PT, PT, PT, 0x80, 0x8 ;  /* 0x000000000008781c */ /* 0x000fe20003f2f070 */
[----:B------:R-:W-:Y:S02]  /*2210*/  IMAD.IADD R97, R11, 0x1, R90 ;  /* 0x000000010b617824 */ /* 0x000fe400078e025a */
[----:B------:R-:W-:Y:S01]  /*2220*/  IMAD.IADD R91, R8, 0x1, R79 ;  /* 0x00000001085b7824 */ /* 0x000fe200078e024f */
[----:B------:R-:W-:-:S04]  /*2230*/  ISETP.NE.AND P0, PT, R14, 0x2, PT ;  /* 0x000000020e00780c */ /* 0x000fc80003f05270 */
[----:B------:R-:W-:Y:S02]  /*2240*/  SEL R2, RZ, 0x1, P0 ;  /* 0x00000001ff027807 */ /* 0x000fe40000000000 */
[----:B------:R-:W-:Y:S02]  /*2250*/  SEL R14, R14, RZ, P0 ;  /* 0x000000ff0e0e7207 */ /* 0x000fe40000000000 */
[----:B------:R-:W-:Y:S01]  /*2260*/  LOP3.LUT R13, R13, R2, RZ, 0x3c, !PT ;  /* 0x000000020d0d7212 */ /* 0x000fe200078e3cff */
[----:B------:R-:W-:Y:S06]  /*2270*/  @P2 BRA `(.L_x_35) ;  /* 0xfffffff000a02947 */ /* 0x000fec000383ffff */
[----:B------:R-:W-:Y:S01]  /*2280*/  UIADD3 UR4, UPT, UPT, UR4, 0x28, URZ ;  /* 0x0000002804047890 */ /* 0x000fe2000fffe0ff */
[----:B------:R-:W-:-:S03]  /*2290*/  SHF.L.U32 R3, R15, 0x1f, RZ ;  /* 0x0000001f0f037819 */ /* 0x000fc600000006ff */
[----:B------:R-:W-:-:S09]  /*22a0*/  ULEA UR5, UR6, UR4, 0x3 ;  /* 0x0000000406057291 */ /* 0x000fd2000f8e18ff */
[----:B------:R-:W1:Y:S02]  /*22b0*/  SYNCS.PHASECHK.TRANS64.TRYWAIT P0, [UR5], R3 ;  /* 0x00000003ff0075a7 */ /* 0x000e640008001105 */
[----:B-1----:R-:W-:Y:S05]  /*22c0*/  @!P0 BRA `(.L_x_36) ;  /* 0x0000003c00d48947 */ /* 0x002fea0003800000 */
.L_x_101:
[----:B------:R-:W-:-:S04]  /*22d0*/  UIADD3 UR6, UPT, UPT, UR6, 0x1, URZ ;  /* 0x0000000106067890 */ /* 0x000fc8000fffe0ff */
[----:B------:R-:W-:-:S04]  /*22e0*/  UISETP.NE.AND UP0, UPT, UR6, 0x5, UPT ;  /* 0x000000050600788c */ /* 0x000fc8000bf05270 */
[----:B------:R-:W-:Y:S02]  /*22f0*/  USEL UR7, URZ, 0x1, UP0 ;  /* 0x00000001ff077887 */ /* 0x000fe40008000000 */
[----:B------:R-:W-:-:S04]  /*2300*/  USEL UR6, UR6, URZ, UP0 ;  /* 0x000000ff06067287 */ /* 0x000fc80008000000 */
[----:B------:R-:W-:Y:S01]  /*2310*/  ULEA UR5, UR6, UR4, 0x3 ;  /* 0x0000000406057291 */ /* 0x000fe2000f8e18ff */
[----:B------:R-:W-:-:S04]  /*2320*/  LOP3.LUT R2, R15, UR7, RZ, 0x3c, !PT ;  /* 0x000000070f027c12 */ /* 0x000fc8000f8e3cff */
[----:B-1----:R-:W-:-:S04]  /*2330*/  SHF.L.U32 R3, R2, 0x1f, RZ ;  /* 0x0000001f02037819 */ /* 0x002fc800000006ff */
[----:B------:R-:W1:Y:S02]  /*2340*/  SYNCS.PHASECHK.TRANS64.TRYWAIT P0, [UR5], R3 ;  /* 0x00000003ff0075a7 */ /* 0x000e640008001105 */
[----:B-1----:R-:W-:Y:S05]  /*2350*/  @!P0 BRA `(.L_x_37) ;  /* 0x0000003c00c88947 */ /* 0x002fea0003800000 */
.L_x_103:
        /* <DEDUP_REMOVED lines=9> */
.L_x_105:
        /* <DEDUP_REMOVED lines=9> */
.L_x_107:
[----:B------:R-:W-:-:S04]  /*2480*/  UIADD3 UR6, UPT, UPT, UR6, 0x1, URZ ;  /* 0x0000000106067890 */ /* 0x000fc8000fffe0ff */
[----:B------:R-:W-:-:S04]  /*2490*/  UISETP.NE.AND UP0, UPT, UR6, 0x5, UPT ;  /* 0x000000050600788c */ /* 0x000fc8000bf05270 */
[----:B------:R-:W-:Y:S02]  /*24a0*/  USEL UR5, URZ, 0x1, UP0 ;  /* 0x00000001ff057887 */ /* 0x000fe40008000000 */
[----:B------:R-:W-:-:S04]  /*24b0*/  USEL UR6, UR6, URZ, UP0 ;  /* 0x000000ff06067287 */ /* 0x000fc80008000000 */
[----:B------:R-:W-:Y:S01]  /*24c0*/  ULEA UR6, UR6, UR4, 0x3 ;  /* 0x0000000406067291 */ /* 0x000fe2000f8e18ff */
[----:B-1----:R-:W-:-:S04]  /*24d0*/  LOP3.LUT R3, R2, UR5, RZ, 0x3c, !PT ;  /* 0x0000000502037c12 */ /* 0x002fc8000f8e3cff */
[----:B------:R-:W-:Y:S01]  /*24e0*/  SHF.L.U32 R3, R3, 0x1f, RZ ;  /* 0x0000001f03037819 */ /* 0x000fe200000006ff */
[----:B----4-:R-:W-:-:S07]  /*24f0*/  IMAD.U32 R0, RZ, RZ, UR6 ;  /* 0x00000006ff007e24 */ /* 0x010fce000f8e00ff */
.L_x_40:
[----:B-1----:R1:W2:Y:S02]  /*2500*/  SYNCS.PHASECHK.TRANS64.TRYWAIT P0, [R0+URZ], R3 ;  /* 0x00000003000075a7 */ /* 0x0022a400080011ff */
[----:B--2---:R-:W-:Y:S05]  /*2510*/  @!P0 NANOSLEEP.SYNCS 0x989680 ;  /* 0x009896800000895d */ /* 0x004fea0003900000 */
[----:B------:R-:W2:Y:S02]  /*2520*/  @!P0 SYNCS.PHASECHK.TRANS64 P0, [R0+URZ], R3 ;  /* 0x00000003000085a7 */ /* 0x000ea400080010ff */
[----:B--2---:R-:W-:Y:S05]  /*2530*/  @P0 EXIT ;  /* 0x000000000000094d */ /* 0x004fea0003800000 */
[----:B------:R-:W-:Y:S05]  /*2540*/  BRA `(.L_x_40) ;  /* 0xfffffffc00ec7947 */ /* 0x000fea000383ffff */
.L_x_17:
[----:B------:R-:W-:-:S04]  /*2550*/  UISETP.NE.AND UP1, UPT, UR37, URZ, UPT ;  /* 0x000000ff2500728c */ /* 0x000fc8000bf25270 */
[----:B------:R-:W-:-:S09]  /*2560*/  UISETP.NE.OR UP1, UPT, UR8, 0x1, UP1 ;  /* 0x000000010800788c */ /* 0x000fd20008f25670 */
[----:B------:R-:W-:Y:S05]  /*2570*/  BRA.U UP1, `(.L_x_41) ;  /* 0x0000000501487547 */ /* 0x000fea000b800000 */
[----:B------:R-:W-:Y:S01]  /*2580*/  ISETP.NE.AND P2, PT, R2, RZ, PT ;  /* 0x000000ff0200720c */ /* 0x000fe20003f45270 */
[----:B------:R-:W-:Y:S01]  /*2590*/  IMAD.MOV.U32 R12, RZ, RZ, 0x1 ;  /* 0x00000001ff0c7424 */ /* 0x000fe200078e00ff */
[----:B------:R-:W-:Y:S02]  /*25a0*/  CS2R R10, SRZ ;  /* 0x00000000000a7805 */ /* 0x000fe4000001ff00 */
[----:B------:R-:W-:Y:S01]  /*25b0*/  CS2R R8, SRZ ;  /* 0x0000000000087805 */ /* 0x000fe2000001ff00 */
[----:B------:R-:W-:Y:S01]  /*25c0*/  UMOV UR4, 0x400 ;  /* 0x0000040000047882 */ /* 0x000fe20000000000 */
[----:B------:R-:W-:Y:S01]  /*25d0*/  UMOV UR6, URZ ;  /* 0x000000ff00067c82 */ /* 0x000fe20008000000 */
[----:B------:R-:W-:-:S12]  /*25e0*/  ULEA UR37, UR37, UR4, 0x18 ;  /* 0x0000000425257291 */ /* 0x000fd8000f8ec0ff */
.L_x_45:
[----:B------:R-:W-:Y:S02]  /*25f0*/  LEA R0, R8, UR37, 0x3 ;  /* 0x0000002508007c11 */ /* 0x000fe4000f8e18ff */
[----:B------:R-:W-:-:S03]  /*2600*/  SHF.L.U32 R5, R9, 0x1f, RZ ;  /* 0x0000001f09057819 */ /* 0x000fc600000006ff */
[----:B------:R-:W-:Y:S01]  /*2610*/  VIADD R4, R0, 0xe0 ;  /* 0x000000e000047836 */ /* 0x000fe20000000000 */
[----:B------:R-:W1:Y:S02]  /*2620*/  SYNCS.PHASECHK.TRANS64.TRYWAIT P0, [R0+URZ+0xd0], R5 ;  /* 0x0000d005000075a7 */ /* 0x000e6400080011ff */
[----:B-1----:R-:W-:Y:S05]  /*2630*/  @!P0 BRA `(.L_x_42) ;  /* 0x0000003c00588947 */ /* 0x002fea0003800000 */
.L_x_108:
[----:B------:R-:W-:Y:S01]  /*2640*/  ULEA UR5, UR6, UR37, 0x3 ;  /* 0x0000002506057291 */ /* 0x000fe2000f8e18ff */
[----:B------:R-:W-:Y:S02]  /*2650*/  PRMT R4, RZ, 0x654, R4 ;  /* 0x00000654ff047816 */ /* 0x000fe40000000004 */
[----:B-1----:R-:W-:Y:S01]  /*2660*/  SHF.L.U32 R5, R12, 0x1f, RZ ;  /* 0x0000001f0c057819 */ /* 0x002fe200000006ff */
[----:B------:R-:W-:Y:S01]  /*2670*/  UIADD3 UR4, UPT, UPT, UR5, 0x70, URZ ;  /* 0x0000007005047890 */ /* 0x000fe2000fffe0ff */
[----:B------:R1:W-:Y:S05]  /*2680*/  SYNCS.ARRIVE.TRANS64.RED.A1T0 RZ, [R4+URZ], RZ ;  /* 0x000000ff04ff79a7 */ /* 0x0003ea00081004ff */
[----:B------:R-:W-:Y:S01]  /*2690*/  IMAD.U32 R7, RZ, RZ, UR4 ;  /* 0x00000004ff077e24 */ /* 0x000fe2000f8e00ff */
[----:B------:R-:W2:Y:S04]  /*26a0*/  SYNCS.PHASECHK.TRANS64.TRYWAIT P0, [UR5+0x80], R5 ;  /* 0x00008005ff0075a7 */ /* 0x000ea80008001105 */
[----:B------:R-:W-:Y:S01]  /*26b0*/  PRMT R6, R2, 0x654, R7 ;  /* 0x0000065402067816 */ /* 0x000fe20000000007 */
[----:B-1----:R-:W-:Y:S01]  /*26c0*/  @!P2 IMAD.MOV.U32 R4, RZ, RZ, 0x10 ;  /* 0x00000010ff04a424 */ /* 0x002fe200078e00ff */
[----:B--2---:R-:W-:Y:S06]  /*26d0*/  @!P0 BRA `(.L_x_43) ;  /* 0x0000003c00448947 */ /* 0x004fec0003800000 */
.L_x_110:
[----:B------:R-:W-:Y:S01]  /*26e0*/  ULEA UR4, UR6, UR37, 0x4 ;  /* 0x0000002506047291 */ /* 0x000fe2000f8e20ff */
[----:B------:R-:W-:Y:S01]  /*26f0*/  SEL R3, R6, R3, !P2 ;  /* 0x0000000306037207 */ /* 0x000fe20005000000 */
[----:B------:R-:W-:Y:S01]  /*2700*/  UIADD3 UR5, UPT, UPT, UR5, 0x70, URZ ;  /* 0x0000007005057890 */ /* 0x000fe2000fffe0ff */
[----:B-1----:R-:W-:Y:S01]  /*2710*/  LEA R0, R11, UR37, 0x3 ;  /* 0x000000250b007c11 */ /* 0x002fe2000f8e18ff */
[----:B------:R-:W-:Y:S01]  /*2720*/  UIADD3 UR4, UPT, UPT, UR4, 0x100, URZ ;  /* 0x0000010004047890 */ /* 0x000fe2000fffe0ff */
[----:B------:R-:W-:Y:S01]  /*2730*/  SHF.L.U32 R5, R10, 0x1f, RZ ;  /* 0x0000001f0a057819 */ /* 0x000fe200000006ff */
[----:B------:R1:W-:Y:S01]  /*2740*/  @!P2 SYNCS.ARRIVE.TRANS64.RED RZ, [R3+URZ], R4 ;  /* 0x0000000403ffa9a7 */ /* 0x0003e200080004ff */
[----:B------:R-:W-:Y:S01]  /*2750*/  UIADD3 UR6, UPT, UPT, UR6, 0x1, URZ ;  /* 0x0000000106067890 */ /* 0x000fe2000fffe0ff */
[----:B------:R-:W-:-:S03]  /*2760*/  VIADD R8, R8, 0x1 ;  /* 0x0000000108087836 */ /* 0x000fc60000000000 */
[----:B------:R-:W-:Y:S02]  /*2770*/  UISETP.NE.AND UP0, UPT, UR6, 0x2, UPT ;  /* 0x000000020600788c */ /* 0x000fe4000bf05270 */
[----:B------:R-:W-:Y:S06]  /*2780*/  UGETNEXTWORKID.BROADCAST [UR4], [UR5] ;  /* 0x00000000040073ca */ /* 0x000fec0008000100 */
[----:B------:R-:W-:Y:S01]  /*2790*/  USEL UR4, URZ, 0x1, UP0 ;  /* 0x00000001ff047887 */ /* 0x000fe20008000000 */
[----:B------:R-:W-:Y:S01]  /*27a0*/  ISETP.NE.AND P0, PT, R8, 0x2, PT ;  /* 0x000000020800780c */ /* 0x000fe20003f05270 */
[----:B------:R-:W-:Y:S01]  /*27b0*/  USEL UR6, UR6, URZ, UP0 ;  /* 0x000000ff06067287 */ /* 0x000fe20008000000 */
[----:B------:R-:W2:Y:S03]  /*27c0*/  SYNCS.PHASECHK.TRANS64.TRYWAIT P1, [R0+URZ+0x70], R5 ;  /* 0x00007005000075a7 */ /* 0x000ea600080211ff */
[----:B------:R-:W-:Y:S01]  /*27d0*/  LOP3.LUT R12, R12, UR4, RZ, 0x3c, !PT ;  /* 0x000000040c0c7c12 */ /* 0x000fe2000f8e3cff */
[----:B-12---:R-:W-:Y:S07]  /*27e0*/  @!P1 BRA `(.L_x_44) ;  /* 0x0000003c00189947 */ /* 0x006fee0003800000 */
.L_x_111:
[C---:B------:R-:W-:Y:S01]  /*27f0*/  LEA R4, R11.reuse, UR37, 0x4 ;  /* 0x000000250b047c11 */ /* 0x040fe2000f8e20ff */
[----:B-1----:R-:W-:Y:S01]  /*2800*/  VIADD R0, R0, 0x80 ;  /* 0x0000008000007836 */ /* 0x002fe20000000000 */
[----:B------:R-:W-:Y:S01]  /*2810*/  SEL R8, R8, RZ, P0 ;  /* 0x000000ff08087207 */ /* 0x000fe20000000000 */
[----:B------:R-:W-:-:S03]  /*2820*/  VIADD R11, R11, 0x1 ;  /* 0x000000010b0b7836 */ /* 0x000fc60000000000 */
[----:B------:R-:W1:Y:S01]  /*2830*/  LDS.128 R4, [R4+0x100] ;  /* 0x0001000004047984 */ /* 0x000e620000000c00 */
[----:B------:R-:W-:Y:S02]  /*2840*/  PRMT R0, RZ, 0x654, R0 ;  /* 0x00000654ff007816 */ /* 0x000fe40000000000 */
[C---:B------:R-:W-:Y:S01]  /*2850*/  ISETP.NE.AND P1, PT, R11.reuse, 0x2, PT ;  /* 0x000000020b00780c */ /* 0x040fe20003f25270 */
[----:B------:R-:W-:Y:S01]  /*2860*/  @!PT LDS RZ, [RZ] ;  /* 0x00000000fffff984 */ /* 0x000fe20000000800 */
[----:B------:R-:W-:Y:S01]  /*2870*/  @!PT LDS RZ, [RZ] ;  /* 0x00000000fffff984 */ /* 0x000fe20000000800 */
[----:B------:R-:W-:Y:S01]  /*2880*/  @!PT LDS RZ, [RZ] ;  /* 0x00000000fffff984 */ /* 0x000fe20000000800 */
[----:B------:R-:W-:Y:S01]  /*2890*/  @!PT LDS RZ, [RZ] ;  /* 0x00000000fffff984 */ /* 0x000fe20000000800 */
[----:B------:R2:W-:Y:S06]  /*28a0*/  MEMBAR.ALL.CTA ;  /* 0x0000000000007992 */ /* 0x0005ec0000008000 */
[----:B--2---:R-:W2:Y:S01]  /*28b0*/  FENCE.VIEW.ASYNC.S ;  /* 0x00000000000073c6 */ /* 0x004ea20000000000 */
[----:B------:R-:W-:Y:S01]  /*28c0*/  SEL R11, R11, RZ, P1 ;  /* 0x000000ff0b0b7207 */ /* 0x000fe20000800000 */
[----:B--2---:R2:W-:Y:S01]  /*28d0*/  SYNCS.ARRIVE.TRANS64.RED.A1T0 RZ, [R0+URZ], RZ ;  /* 0x000000ff00ff79a7 */ /* 0x0045e200081004ff */
[----:B-1----:R-:W-:-:S02]  /*28e0*/  LOP3.LUT P3, RZ, R6, 0x1, RZ, 0xc0, !PT ;  /* 0x0000000106ff7812 */ /* 0x002fc4000786c0ff */
[----:B------:R-:W-:-:S04]  /*28f0*/  SEL R5, RZ, 0x1, P1 ;  /* 0x00000001ff057807 */ /* 0x000fc80000800000 */
[----:B------:R-:W-:Y:S02]  /*2900*/  LOP3.LUT R10, R10, R5, RZ, 0x3c, !PT ;  /* 0x000000050a0a7212 */ /* 0x000fe400078e3cff */
[----:B--2---:R-:W-:-:S04]  /*2910*/  SEL R0, RZ, 0x1, P0 ;  /* 0x00000001ff007807 */ /* 0x004fc80000000000 */
[----:B------:R-:W-:Y:S01]  /*2920*/  LOP3.LUT R9, R9, R0, RZ, 0x3c, !PT ;  /* 0x0000000009097212 */ /* 0x000fe200078e3cff */
[----:B------:R-:W-:Y:S06]  /*2930*/  @P3 BRA `(.L_x_45) ;  /* 0xfffffffc002c3947 */ /* 0x000fec000383ffff */
[----:B------:R-:W-:Y:S01]  /*2940*/  ULEA UR5, UR6, UR37, 0x3 ;  /* 0x0000002506057291 */ /* 0x000fe2000f8e18ff */
[----:B------:R-:W-:-:S08]  /*2950*/  SHF.L.U32 R3, R12, 0x1f, RZ ;  /* 0x0000001f0c037819 */ /* 0x000fd000000006ff */
[----:B------:R-:W1:Y:S02]  /*2960*/  SYNCS.PHASECHK.TRANS64 P0, [UR5+0x80], R3 ;  /* 0x00008003ff0075a7 */ /* 0x000e640008001005 */
[----:B-1----:R-:W-:Y:S05]  /*2970*/  @P0 BRA `(.L_x_46) ;  /* 0x0000000000080947 */ /* 0x002fea0003800000 */
[----:B------:R-:W1:Y:S02]  /*2980*/  SYNCS.PHASECHK.TRANS64.TRYWAIT P0, [UR5+0x80], R3 ;  /* 0x00008003ff0075a7 */ /* 0x000e640008001105 */
[----:B-1----:R-:W-:Y:S05]  /*2990*/  @!P0 BRA `(.L_x_47) ;  /* 0x0000003800c08947 */ /* 0x002fea0003800000 */
.L_x_46:
[----:B------:R-:W-:-:S04]  /*29a0*/  UIADD3 UR4, UPT, UPT, UR6, 0x1, URZ ;  /* 0x0000000106047890 */ /* 0x000fc8000fffe0ff */
[----:B------:R-:W-:-:S04]  /*29b0*/  UISETP.NE.AND UP0, UPT, UR4, 0x2, UPT ;  /* 0x000000020400788c */ /* 0x000fc8000bf05270 */
[----:B------:R-:W-:Y:S02]  /*29c0*/  USEL UR7, URZ, 0x1, UP0 ;  /* 0x00000001ff077887 */ /* 0x000fe40008000000 */
[----:B------:R-:W-:-:S04]  /*29d0*/  USEL UR4, UR4, URZ, UP0 ;  /* 0x000000ff04047287 */ /* 0x000fc80008000000 */
[----:B------:R-:W-:Y:S01]  /*29e0*/  ULEA UR4, UR4, UR37, 0x3 ;  /* 0x0000002504047291 */ /* 0x000fe2000f8e18ff */
[----:B-1----:R-:W-:-:S04]  /*29f0*/  LOP3.LUT R3, R12, UR7, RZ, 0x3c, !PT ;  /* 0x000000070c037c12 */ /* 0x002fc8000f8e3cff */
[----:B------:R-:W-:-:S04]  /*2a00*/  SHF.L.U32 R0, R3, 0x1f, RZ ;  /* 0x0000001f03007819 */ /* 0x000fc800000006ff */
[----:B------:R-:W1:Y:S02]  /*2a10*/  SYNCS.PHASECHK.TRANS64 P0, [UR4+0x80], R0 ;  /* 0x00008000ff0075a7 */ /* 0x000e640008001004 */
[----:B-1----:R-:W-:Y:S05]  /*2a20*/  @P0 EXIT ;  /* 0x000000000000094d */ /* 0x002fea0003800000 */
[----:B------:R-:W-:Y:S02]  /*2a30*/  SHF.L.U32 R3, R3, 0x1f, RZ ;  /* 0x0000001f03037819 */ /* 0x000fe400000006ff */
[----:B------:R-:W-:-:S07]  /*2a40*/  MOV R0, UR4 ;  /* 0x0000000400007c02 */ /* 0x000fce0008000f00 */
.L_x_48:
[----:B-1----:R1:W2:Y:S02]  /*2a50*/  SYNCS.PHASECHK.TRANS64.TRYWAIT P0, [R0+URZ+0x80], R3 ;  /* 0x00008003000075a7 */ /* 0x0022a400080011ff */
[----:B--2---:R-:W-:Y:S05]  /*2a60*/  @!P0 NANOSLEEP.SYNCS 0x989680 ;  /* 0x009896800000895d */ /* 0x004fea0003900000 */
[----:B------:R-:W2:Y:S02]  /*2a70*/  @!P0 SYNCS.PHASECHK.TRANS64 P0, [R0+URZ+0x80], R3 ;  /* 0x00008003000085a7 */ /* 0x000ea400080010ff */
[----:B--2---:R-:W-:Y:S05]  /*2a80*/  @P0 EXIT ;  /* 0x000000000000094d */ /* 0x004fea0003800000 */
[----:B------:R-:W-:Y:S05]  /*2a90*/  BRA `(.L_x_48) ;  /* 0xfffffffc00ec7947 */ /* 0x000fea000383ffff */
.L_x_41:
[----:B------:R-:W-:-:S09]  /*2aa0*/  UISETP.NE.AND UP1, UPT, UR8, URZ, UPT ;  /* 0x000000ff0800728c */ /* 0x000fd2000bf25270 */
[----:B------:R-:W-:Y:S05]  /*2ab0*/  BRA.U UP1, `(.L_x_49) ;  /* 0x0000000d01787547 */ /* 0x000fea000b800000 */
[----:B------:R-:W-:Y:S01]  /*2ac0*/  UMOV UR4, 0x40 ;  /* 0x0000004000047882 */ /* 0x000fe20000000000 */
[----:B------:R-:W-:Y:S01]  /*2ad0*/  NOP ;  /* 0x0000000000007918 */ /* 0x000fe20000000000 */
[----:B------:R-:W-:Y:S01]  /*2ae0*/  ULEA UR4, UR37, UR4, 0x18 ;  /* 0x0000000425047291 */ /* 0x000fe2000f8ec0ff */
[----:B------:R-:W-:Y:S02]  /*2af0*/  UMOV UR5, 0x400 ;  /* 0x0000040000057882 */ /* 0x000fe40000000000 */
[----:B------:R-:W-:-:S06]  /*2b00*/  ULEA UR37, UR37, UR5, 0x18 ;  /* 0x0000000525257291 */ /* 0x000fcc000f8ec0ff */
[----:B------:R-:W1:Y:S02]  /*2b10*/  LDS.U8 R0, [UR4+0x1c] ;  /* 0x00001c04ff007984 */ /* 0x000e640008000000 */
[----:B-1----:R-:W-:-:S13]  /*2b20*/  ISETP.NE.AND P0, PT, R0, RZ, PT ;  /* 0x000000ff0000720c */ /* 0x002fda0003f05270 */
[----:B------:R-:W-:Y:S05]  /*2b30*/  @P0 BRA `(.L_x_50) ;  /* 0x0000000000580947 */ /* 0x000fea0003800000 */
[----:B------:R-:W-:-:S13]  /*2b40*/  ELECT P0, URZ, PT ;  /* 0x0000000000ff782f */ /* 0x000fda0003800000 */
[----:B------:R-:W-:Y:S05]  /*2b50*/  @!P0 BRA `(.L_x_51) ;  /* 0x0000000000608947 */ /* 0x000fea0003800000 */
[----:B------:R-:W-:Y:S01]  /*2b60*/  UMOV UR5, 0x10 ;  /* 0x0000001000057882 */ /* 0x000fe20000000000 */
[----:B------:R-:W-:Y:S01]  /*2b70*/  HFMA2 R0, -RZ, RZ, 0, 5.9604644775390625e-08 ;  /* 0x00000001ff007431 */ /* 0x000fe200000001ff */
[----:B------:R-:W-:-:S03]  /*2b80*/  MOV R2, 0xffff ;  /* 0x0000ffff00027802 */ /* 0x000fc60000000f00 */
[----:B------:R-:W-:Y:S04]  /*2b90*/  DEPBAR.LE SB1, 0x36 ;  /* 0x00009d800000791a */ /* 0x000fe80000000000 */
[----:B------:R-:W1:Y:S02]  /*2ba0*/  UTCATOMSWS.FIND_AND_SET.ALIGN UP0, UR5, UR5 ;  /* 0x00000005000575e3 */ /* 0x000e640008000800 */
[----:B-1----:R-:W-:Y:S01]  /*2bb0*/  MOV R3, UR5 ;  /* 0x0000000500037c02 */ /* 0x002fe20008000f00 */
[----:B------:R-:W-:Y:S06]  /*2bc0*/  BRA.U UP0, `(.L_x_52) ;  /* 0x0000000100187547 */ /* 0x000fec000b800000 */
.L_x_53:
[----:B------:R-:W-:Y:S05]  /*2bd0*/  NANOSLEEP 0x64 ;  /* 0x000000640000795d */ /* 0x000fea0003800000 */
[----:B------:R-:W-:-:S05]  /*2be0*/  UMOV UR5, 0x10 ;  /* 0x0000001000057882 */ /* 0x000fca0000000000 */
[----:B------:R-:W-:Y:S04]  /*2bf0*/  DEPBAR.LE SB1, 0x36 ;  /* 0x00009d800000791a */ /* 0x000fe80000000000 */
[----:B------:R-:W1:Y:S02]  /*2c00*/  UTCATOMSWS.FIND_AND_SET.ALIGN UP0, UR5, UR5 ;  /* 0x00000005000575e3 */ /* 0x000e640008000800 */
[----:B-1----:R-:W-:Y:S01]  /*2c10*/  MOV R3, UR5 ;  /* 0x0000000500037c02 */ /* 0x002fe20008000f00 */
[----:B------:R-:W-:Y:S05]  /*2c20*/  BRA.U !UP0, `(.L_x_53) ;  /* 0xfffffffd08e87547 */ /* 0x000fea000b83ffff */
.L_x_52:
[-C--:B------:R-:W-:Y:S02]  /*2c30*/  SHF.L.U32 R2, R2, R3.reuse, RZ ;  /* 0x0000000302027219 */ /* 0x080fe400000006ff */
[----:B------:R-:W-:Y:S01]  /*2c40*/  SHF.L.U32 R0, R0, R3, RZ ;  /* 0x0000000300007219 */ /* 0x000fe200000006ff */
[----:B------:R-:W-:Y:S02]  /*2c50*/  IMAD.SHL.U32 R3, R3, 0x20, RZ ;  /* 0x0000002003037824 */ /* 0x000fe400078e00ff */
[----:B------:R1:W-:Y:S04]  /*2c60*/  ATOMS.OR RZ, [UR4+0x14], R2 ;  /* 0x00001402ffff798c */ /* 0x0003e8000b000004 */
[----:B------:R1:W-:Y:S04]  /*2c70*/  ATOMS.OR RZ, [UR4+0x18], R0 ;  /* 0x00001800ffff798c */ /* 0x0003e8000b000004 */
[----:B------:R1:W-:Y:S01]  /*2c80*/  STS [UR37+0x120], R3 ;  /* 0x00012003ff007988 */ /* 0x0003e20008000825 */
[----:B------:R-:W-:Y:S05]  /*2c90*/  BRA `(.L_x_51) ;  /* 0x0000000000107947 */ /* 0x000fea0003800000 */
.L_x_50:
[----:B------:R-:W-:Y:S02]  /*2ca0*/  MOV R0, 0xffffffff ;  /* 0xffffffff00007802 */ /* 0x000fe40000000f00 */
[----:B------:R-:W-:-:S03]  /*2cb0*/  MOV R2, 0x2ce0 ;  /* 0x00002ce000027802 */ /* 0x000fc60000000f00 */
[----:B------:R1:W-:Y:S04]  /*2cc0*/  STS [UR37+0x120], R0 ;  /* 0x00012000ff007988 */ /* 0x0003e80008000825 */
[----:B-1-3-5:R-:W-:Y:S05]  /*2cd0*/  CALL.REL.NOINC `($__internal_1_$__cuda_sm10x_tcgen05_guardrail_trap_phase_invalid_during_alloc) ;  /* 0x0000003c003c7944 */ /* 0x02afea0003c00000 */
.L_x_51:
[----:B------:R-:W-:Y:S05]  /*2ce0*/  WARPSYNC.ALL ;  /* 0x0000000000007948 */ /* 0x000fea0003800000 */
[----:B------:R-:W2:Y:S01]  /*2cf0*/  S2UR UR6, SR_CgaCtaId ;  /* 0x00000000000679c3 */ /* 0x000ea20000008800 */
[----:B------:R-:W-:Y:S01]  /*2d00*/  UMOV UR4, 0x400 ;  /* 0x0000040000047882 */ /* 0x000fe20000000000 */
[----:B------:R-:W-:-:S06]  /*2d10*/  NOP ;  /* 0x0000000000007918 */ /* 0x000fcc0000000000 */
[----:B------:R-:W-:Y:S06]  /*2d20*/  BAR.ARV 0x6, 0xa0 ;  /* 0x0182800000007b1d */ /* 0x000fec0000002000 */
[----:B------:R-:W4:Y:S01]  /*2d30*/  LDCU UR7, c[0x0][0x38c] ;  /* 0x00007180ff0777ac */ /* 0x000f220008000800 */
[----:B------:R-:W-:Y:S01]  /*2d40*/  IMAD.MOV.U32 R11, RZ, RZ, 0x1 ;  /* 0x00000001ff0b7424 */ /* 0x000fe200078e00ff */
[----:B------:R-:W-:Y:S01]  /*2d50*/  CS2R R8, SRZ ;  /* 0x0000000000087805 */ /* 0x000fe2000001ff00 */
[----:B------:R-:W-:Y:S01]  /*2d60*/  IMAD.MOV.U32 R10, RZ, RZ, RZ ;  /* 0x000000ffff0a7224 */ /* 0x000fe200078e00ff */
[----:B------:R-:W-:Y:S01]  /*2d70*/  UMOV UR18, URZ ;  /* 0x000000ff00127c82 */ /* 0x000fe20008000000 */
[----:B------:R-:W-:Y:S01]  /*2d80*/  UMOV UR17, URZ ;  /* 0x000000ff00117c82 */ /* 0x000fe20008000000 */
[----:B------:R-:W-:Y:S01]  /*2d90*/  UMOV UR20, 0x0 ;  /* 0x0000000000147882 */ /* 0x000fe20000000000 */
[----:B------:R-:W-:Y:S01]  /*2da0*/  UMOV UR21, 0x4100010 ;  /* 0x0410001000157882 */ /* 0x000fe20000000000 */
[----:B--2---:R-:W-:Y:S01]  /*2db0*/  ULEA UR6, UR6, UR4, 0x18 ;  /* 0x0000000406067291 */ /* 0x004fe2000f8ec0ff */
[----:B------:R-:W2:Y:S03]  /*2dc0*/  LDCU UR4, c[0x0][0x38c] ;  /* 0x00007180ff0477ac */ /* 0x000ea60008000800 */
[----:B------:R-:W-:-:S02]  /*2dd0*/  UIADD3 UR11, UPT, UPT, UR6, 0x2400, URZ ;  /* 0x00002400060b7890 */ /* 0x000fc4000fffe0ff */
[----:B----4-:R-:W-:-:S03]  /*2de0*/  UIADD3 UR7, UPT, UPT, UR7, 0x1f, URZ ;  /* 0x0000001f07077890 */ /* 0x010fc6000fffe0ff */
[----:B-1----:R-:W1:Y:S01]  /*2df0*/  LDS R0, [UR6+0x120] ;  /* 0x00012006ff007984 */ /* 0x002e620008000800 */
[----:B------:R-:W-:Y:S02]  /*2e00*/  UIADD3 UR12, UPT, UPT, UR6, 0x4c00, URZ ;  /* 0x00004c00060c7890 */ /* 0x000fe4000fffe0ff */
[----:B------:R-:W-:Y:S02]  /*2e10*/  USHF.R.S32.HI UR5, URZ, 0x1f, UR7 ;  /* 0x0000001fff057899 */ /* 0x000fe40008011407 */
[----:B------:R-:W-:Y:S02]  /*2e20*/  USHF.R.U32.HI UR11, URZ, 0x4, UR11 ;  /* 0x00000004ff0b7899 */ /* 0x000fe4000801160b */
[----:B------:R-:W-:Y:S02]  /*2e30*/  ULEA.HI UR5, UR5, UR7, URZ, 0x5 ;  /* 0x0000000705057291 */ /* 0x000fe4000f8f28ff */
[----:B------:R-:W-:Y:S02]  /*2e40*/  USHF.R.U32.HI UR12, URZ, 0x4, UR12 ;  /* 0x00000004ff0c7899 */ /* 0x000fe4000801160c */
[----:B------:R-:W-:-:S02]  /*2e50*/  USHF.R.S32.HI UR5, URZ, 0x5, UR5 ;  /* 0x00000005ff057899 */ /* 0x000fc40008011405 */
[----:B------:R-:W-:Y:S02]  /*2e60*/  ULOP3.LUT UR11, UR11, 0x3fff, URZ, 0xc0, !UPT ;  /* 0x00003fff0b0b7892 */ /* 0x000fe4000f8ec0ff */
[----:B------:R-:W-:Y:S02]  /*2e70*/  UISETP.LT.AND UP0, UPT, UR5, 0x1, UPT ;  /* 0x000000010500788c */ /* 0x000fe4000bf01270 */
[----:B------:R-:W-:Y:S02]  /*2e80*/  ULOP3.LUT UR12, UR12, 0x3fff, URZ, 0xc0, !UPT ;  /* 0x00003fff0c0c7892 */ /* 0x000fe4000f8ec0ff */
[----:B------:R-:W-:Y:S02]  /*2e90*/  USEL UR10, UR5, 0x1, !UP0 ;  /* 0x00000001050a7887 */ /* 0x000fe4000c000000 */
[----:B------:R-:W-:Y:S02]  /*2ea0*/  ULOP3.LUT UR11, UR11, 0x10000, URZ, 0xfc, !UPT ;  /* 0x000100000b0b7892 */ /* 0x000fe4000f8efcff */
[----:B------:R-:W-:-:S02]  /*2eb0*/  ULOP3.LUT UR12, UR12, 0x10000, URZ, 0xfc, !UPT ;  /* 0x000100000c0c7892 */ /* 0x000fc4000f8efcff */
[----:B------:R-:W-:Y:S02]  /*2ec0*/  UIADD3 UR10, UPT, UPT, -UR10, URZ, URZ ;  /* 0x000000ff0a0a7290 */ /* 0x000fe4000fffe1ff */
[----:B--2---:R-:W-:Y:S01]  /*2ed0*/  UISETP.GE.AND UP3, UPT, UR4, 0x1, UPT ;  /* 0x000000010400788c */ /* 0x004fe2000bf66270 */
[----:B-1----:R-:W-:-:S15]  /*2ee0*/  R2UR UR19, R0 ;  /* 0x00000000001372ca */ /* 0x002fde00000e0000 */
.L_x_60:
[----:B------:R-:W-:Y:S02]  /*2ef0*/  LEA R0, R10, UR6, 0x3 ;  /* 0x000000060a007c11 */ /* 0x000fe4000f8e18ff */
[----:B------:R-:W-:Y:S02]  /*2f00*/  SHF.L.U32 R5, R9, 0x1f, RZ ;  /* 0x0000001f09057819 */ /* 0x000fe400000006ff */
[----:B------:R-:W-:Y:S01]  /*2f10*/  PLOP3.LUT P0, PT, PT, PT, UP3, 0x80, 0x8 ;  /* 0x000000000008781c */ /* 0x000fe20003f0f038 */
[----:B------:R-:W-:Y:S01]  /*2f20*/  VIADD R3, R0, 0x80 ;  /* 0x0000008000037836 */ /* 0x000fe20000000000 */
[----:B-1----:R-:W1:Y:S02]  /*2f30*/  SYNCS.PHASECHK.TRANS64.TRYWAIT P1, [R0+URZ+0x70], R5 ;  /* 0x00007005000075a7 */ /* 0x002e6400080211ff */
[----:B-1--4-:R-:W-:Y:S09]  /*2f40*/  @!P1 BRA `(.L_x_54) ;  /* 0x00000034006c9947 */ /* 0x012ff20003800000 */
.L_x_113:
[----:B------:R-:W-:Y:S01]  /*2f50*/  LEA R4, R10, UR6, 0x4 ;  /* 0x000000060a047c11 */ /* 0x000fe2000f8e20ff */
[----:B------:R-:W-:Y:S01]  /*2f60*/  @UP3 ULEA UR4, UR17, UR6, 0x3 ;  /* 0x0000000611043291 */ /* 0x000fe2000f8e18ff */
[----:B------:R-:W-:Y:S01]  /*2f70*/  PLOP3.LUT P2, PT, PT, PT, PT, 0x80, 0x8 ;  /* 0x000000000008781c */ /* 0x000fe20003f4f070 */
[----:B------:R-:W-:Y:S01]  /*2f80*/  ULEA UR9, UR18, UR6, 0x3 ;  /* 0x0000000612097291 */ /* 0x000fe2000f8e18ff */
[----:B------:R-:W-:Y:S02]  /*2f90*/  PRMT R3, RZ, 0x654, R3 ;  /* 0x00000654ff037816 */ /* 0x000fe40000000003 */
[----:B-1----:R-:W1:Y:S01]  /*2fa0*/  LDS.128 R4, [R4+0x100] ;  /* 0x0001000004047984 */ /* 0x002e620000000c00 */
[----:B------:R-:W-:Y:S02]  /*2fb0*/  @P0 SHF.L.U32 R2, R8, 0x1f, RZ ;  /* 0x0000001f08020819 */ /* 0x000fe400000006ff */
[----:B------:R-:W-:Y:S01]  /*2fc0*/  SHF.L.U32 R0, R11, 0x1f, RZ ;  /* 0x0000001f0b007819 */ /* 0x000fe200000006ff */
[----:B------:R-:W-:Y:S01]  /*2fd0*/  @!PT LDS RZ, [RZ] ;  /* 0x00000000fffff984 */ /* 0x000fe20000000800 */
[----:B------:R-:W-:Y:S01]  /*2fe0*/  @!PT LDS RZ, [RZ] ;  /* 0x00000000fffff984 */ /* 0x000fe20000000800 */
[----:B------:R-:W-:Y:S01]  /*2ff0*/  @!PT LDS RZ, [RZ] ;  /* 0x00000000fffff984 */ /* 0x000fe20000000800 */
[----:B------:R-:W-:Y:S01]  /*3000*/  @!PT LDS RZ, [RZ] ;  /* 0x00000000fffff984 */ /* 0x000fe20000000800 */
[----:B------:R2:W-:Y:S06]  /*3010*/  MEMBAR.ALL.CTA ;  /* 0x0000000000007992 */ /* 0x0005ec0000008000 */
[----:B--2---:R-:W2:Y:S02]  /*3020*/  FENCE.VIEW.ASYNC.S ;  /* 0x00000000000073c6 */ /* 0x004ea40000000000 */
[----:B--2---:R2:W-:Y:S01]  /*3030*/  SYNCS.ARRIVE.TRANS64.RED.A1T0 RZ, [R3+URZ], RZ ;  /* 0x000000ff03ff79a7 */ /* 0x0045e200081004ff */
[----:B------:R2:W4:Y:S01]  /*3040*/  @P0 SYNCS.PHASECHK.TRANS64.TRYWAIT P2, [UR4], R2 ;  /* 0x00000002ff0005a7 */ /* 0x0005220008041104 */
[----:B-1----:R-:W-:Y:S01]  /*3050*/  LOP3.LUT P1, RZ, R6, 0x1, RZ, 0xc0, !PT ;  /* 0x0000000106ff7812 */ /* 0x002fe2000782c0ff */
[----:B------:R-:W1:Y:S02]  /*3060*/  SYNCS.PHASECHK.TRANS64.TRYWAIT P0, [UR9+0xb0], R0 ;  /* 0x0000b000ff0075a7 */ /* 0x000e640008001109 */
[----:B-12-4-:R-:W-:Y:S10]  /*3070*/  @!P0 BRA `(.L_x_55) ;  /* 0x0000003400348947 */ /* 0x016ff40003800000 */
.L_x_115:
[----:B------:R-:W-:Y:S01]  /*3080*/  IADD3 R10, PT, PT, R10, 0x1, RZ ;  /* 0x000000010a0a7810 */ /* 0x000fe20007ffe0ff */
[----:B------:R-:W-:Y:S06]  /*3090*/  BRA.U !UP3, `(.L_x_56) ;  /* 0x000000010ba07547 */ /* 0x000fec000b800000 */
[----:B------:R-:W-:Y:S02]  /*30a0*/  ULEA.HI UR8, UR18, UR18, URZ, 0x1 ;  /* 0x0000001212087291 */ /* 0x000fe4000f8f08ff */
[----:B------:R-:W-:Y:S02]  /*30b0*/  UPLOP3.LUT UP4, UPT, UPT, UPT, UPT, 0x40, 0x4 ;  /* 0x000000000004789c */ /* 0x000fe40003f8e870 */
[----:B------:R-:W-:Y:S02]  /*30c0*/  USHF.L.U32 UR4, UR8, 0x5, URZ ;  /* 0x0000000508047899 */ /* 0x000fe400080006ff */
[----:B------:R-:W-:Y:S02]  /*30d0*/  ULOP3.LUT UR8, UR8, 0xffe, URZ, 0xc0, !UPT ;  /* 0x00000ffe08087892 */ /* 0x000fe4000f8ec0ff */
[----:B------:R-:W-:Y:S02]  /*30e0*/  ULOP3.LUT UR4, UR4, 0xffffffc0, URZ, 0xc0, !UPT ;  /* 0xffffffc004047892 */ /* 0x000fe4000f8ec0ff */
[----:B------:R-:W-:-:S02]  /*30f0*/  UIADD3 UR8, UPT, UPT, -UR8, UR18, URZ ;  /* 0x0000001208087290 */ /* 0x000fc4000fffe1ff */
[----:B------:R-:W-:Y:S01]  /*3100*/  UIADD3 UR4, UPT, UPT, UR19, UR4, URZ ;  /* 0x0000000413047290 */ /* 0x000fe2000fffe0ff */
[----:B------:R-:W-:Y:S01]  /*3110*/  UMOV UR16, UR10 ;  /* 0x0000000a00107c82 */ /* 0x000fe20008000000 */
[----:B------:R-:W-:Y:S02]  /*3120*/  UMOV UR15, UR5 ;  /* 0x00000005000f7c82 */ /* 0x000fe40008000000 */
[----:B------:R-:W-:Y:S01]  /*3130*/  ULEA UR8, UR8, UR4, 0x14 ;  /* 0x0000000408087291 */ /* 0x000fe2000f8ea0ff */
[----:B------:R-:W-:-:S11]  /*3140*/  UMOV UR14, UR17 ;  /* 0x00000011000e7c82 */ /* 0x000fd60008000000 */
.L_x_59:
[----:B------:R-:W-:Y:S02]  /*3150*/  UIADD3 UR16, UPT, UPT, UR16, 0x1, URZ ;  /* 0x0000000110107890 */ /* 0x000fe4000fffe0ff */
[----:B--2---:R-:W-:Y:S02]  /*3160*/  ULEA UR7, UR14, UR6, 0x3 ;  /* 0x000000060e077291 */ /* 0x004fe4000f8e18ff */
[----:B------:R-:W-:Y:S01]  /*3170*/  UISETP.NE.AND UP0, UPT, UR16, URZ, UPT ;  /* 0x000000ff1000728c */ /* 0x000fe2000bf05270 */
[----:B----4-:R-:W-:Y:S10]  /*3180*/  @P2 BRA `(.L_x_57) ;  /* 0x00000000000c2947 */ /* 0x010ff40003800000 */
[----:B-1----:R-:W-:Y:S04]  /*3190*/  SHF.L.U32 R3, R8, 0x1f, RZ ;  /* 0x0000001f08037819 */ /* 0x002fe800000006ff */
[----:B------:R-:W1:Y:S02]  /*31a0*/  SYNCS.PHASECHK.TRANS64.TRYWAIT P0, [UR7], R3 ;  /* 0x00000003ff0075a7 */ /* 0x000e640008001107 */
[----:B-1----:R-:W-:Y:S05]  /*31b0*/  @!P0 BRA `(.L_x_58) ;  /* 0x0000003000fc8947 */ /* 0x002fea0003800000 */
.L_x_57:
[----:B------:R-:W-:Y:S01]  /*31c0*/  UISETP.NE.AND UP1, UPT, UR15, 0x1, UPT ;  /* 0x000000010f00788c */ /* 0x000fe2000bf25270 */
[----:B------:R-:W-:Y:S01]  /*31d0*/  PLOP3.LUT P2, PT, PT, PT, PT, 0x80, 0x8 ;  /* 0x000000000008781c */ /* 0x000fe20003f4f070 */
[----:B------:R-:W-:Y:S02]  /*31e0*/  UIADD3 UR17, UPT, UPT, UR14, 0x1, URZ ;  /* 0x000000010e117890 */ /* 0x000fe4000fffe0ff */
[----:B------:R-:W-:Y:S02]  /*31f0*/  ULEA UR22, UR14, UR12, 0x7 ;  /* 0x0000000c0e167291 */ /* 0x000fe4000f8e38ff */
[----:B------:R-:W-:Y:S01]  /*3200*/  UISETP.NE.AND UP2, UPT, UR17, 0x5, UPT ;  /* 0x000000051100788c */ /* 0x000fe2000bf45270 */
[----:B------:R-:W-:Y:S01]  /*3210*/  PLOP3.LUT P0, PT, PT, PT, UP1, 0x80, 0x8 ;  /* 0x000000000008781c */ /* 0x000fe20003f0f018 */
[----:B------:R-:W-:Y:S02]  /*3220*/  ULEA UR24, UR14, UR11, 0x7 ;  /* 0x0000000b0e187291 */ /* 0x000fe4000f8e38ff */
[----:B------:R-:W-:Y:S02]  /*3230*/  USEL UR13, URZ, 0x1, UP2 ;  /* 0x00000001ff0d7887 */ /* 0x000fe40009000000 */
[----:B------:R-:W-:Y:S02]  /*3240*/  USEL UR17, UR17, URZ, UP2 ;  /* 0x000000ff11117287 */ /* 0x000fe40009000000 */
[----:B------:R-:W-:Y:S02]  /*3250*/  UIADD3 UR7, UPT, UPT, UR7, 0x28, URZ ;  /* 0x0000002807077890 */ /* 0x000fe4000fffe0ff */
[----:B------:R-:W-:Y:S01]  /*3260*/  @UP1 ULEA UR4, UR17, UR6, 0x3 ;  /* 0x0000000611041291 */ /* 0x000fe2000f8e18ff */
[----:B------:R-:W-:Y:S01]  /*3270*/  LOP3.LUT R8, R8, UR13, RZ, 0x3c, !PT ;  /* 0x0000000d08087c12 */ /* 0x000fe2000f8e3cff */
[----:B------:R-:W-:Y:S01]  /*3280*/  UMOV UR23, 0xc0004010 ;  /* 0xc000401000177882 */ /* 0x000fe20000000000 */
[----:B------:R-:W-:Y:S01]  /*3290*/  UMOV UR25, 0xc0004010 ;  /* 0xc000401000197882 */ /* 0x000fe20000000000 */
[----:B------:R-:W-:Y:S01]  /*32a0*/  UIADD3 UR15, UPT, UPT, UR15, -0x1, URZ ;  /* 0xffffffff0f0f7890 */ /* 0x000fe2000fffe0ff */
[----:B-1----:R-:W-:Y:S01]  /*32b0*/  @P0 SHF.L.U32 R0, R8, 0x1f, RZ ;  /* 0x0000001f08000819 */ /* 0x002fe200000006ff */
[----:B------:R-:W-:Y:S03]  /*32c0*/  UMOV UR14, UR17 ;  /* 0x00000011000e7c82 */ /* 0x000fe60008000000 */
[----:B------:R2:W4:Y:S01]  /*32d0*/  @P0 SYNCS.PHASECHK.TRANS64.TRYWAIT P2, [UR4], R0 ;  /* 0x00000000ff0005a7 */ /* 0x0005220008041104 */
[----:B------:R2:W-:Y:S01]  /*32e0*/  UTCQMMA gdesc[UR24], gdesc[UR22], tmem[UR8], tmem[UR20], idesc[UR21], UP4 ;  /* 0x00ff1416180075ea */ /* 0x0005e2000a000308 */
[----:B------:R-:W-:Y:S01]  /*32f0*/  UPLOP3.LUT UP4, UPT, UPT, UPT, UPT, 0x80, 0x8 ;  /* 0x000000000008789c */ /* 0x000fe20003f8f070 */
[----:B------:R2:W-:Y:S01]  /*3300*/  UTCBAR [UR7], URZ ;  /* 0x000000ff070073e9 */ /* 0x0005e200080000ff */
[----:B------:R-:W-:Y:S09]  /*3310*/  BRA.U UP0, `(.L_x_59) ;  /* 0xfffffffd008c7547 */ /* 0x000ff2000b83ffff */
.L_x_56:
[----:B------:R-:W-:Y:S01]  /*3320*/  UIADD3 UR18, UPT, UPT, UR18, 0x1, URZ ;  /* 0x0000000112127890 */ /* 0x000fe2000fffe0ff */
[C---:B------:R-:W-:Y:S01]  /*3330*/  ISETP.NE.AND P0, PT, R10.reuse, 0x2, PT ;  /* 0x000000020a00780c */ /* 0x040fe20003f05270 */
[----:B------:R-:W-:Y:S02]  /*3340*/  UIADD3 UR9, UPT, UPT, UR9, 0x90, URZ ;  /* 0x0000009009097890 */ /* 0x000fe4000fffe0ff */
[----:B------:R-:W-:Y:S01]  /*3350*/  UISETP.NE.AND UP0, UPT, UR18, 0x4, UPT ;  /* 0x000000041200788c */ /* 0x000fe2000bf05270 */
[----:B-12---:R-:W-:Y:S02]  /*3360*/  SEL R0, RZ, 0x1, P0 ;  /* 0x00000001ff007807 */ /* 0x006fe40000000000 */
[----:B------:R-:W-:Y:S01]  /*3370*/  SEL R10, R10, RZ, P0 ;  /* 0x000000ff0a0a7207 */ /* 0x000fe20000000000 */
[----:B------:R-:W-:Y:S01]  /*3380*/  USEL UR4, URZ, 0x1, UP0 ;  /* 0x00000001ff047887 */ /* 0x000fe20008000000 */
[----:B------:R-:W-:Y:S01]  /*3390*/  LOP3.LUT R9, R9, R0, RZ, 0x3c, !PT ;  /* 0x0000000009097212 */ /* 0x000fe200078e3cff */
[----:B------:R-:W-:Y:S01]  /*33a0*/  USEL UR18, UR18, URZ, UP0 ;  /* 0x000000ff12127287 */ /* 0x000fe20008000000 */
[----:B------:R1:W-:Y:S03]  /*33b0*/  UTCBAR [UR9], URZ ;  /* 0x000000ff090073e9 */ /* 0x0003e600080000ff */
[----:B------:R-:W-:Y:S01]  /*33c0*/  LOP3.LUT R11, R11, UR4, RZ, 0x3c, !PT ;  /* 0x000000040b0b7c12 */ /* 0x000fe2000f8e3cff */
[----:B------:R-:W-:Y:S07]  /*33d0*/  @P1 BRA `(.L_x_60) ;  /* 0xfffffff800c41947 */ /* 0x000fee000383ffff */
[----:B------:R-:W2:Y:S01]  /*33e0*/  S2UR UR4, SR_CgaCtaId ;  /* 0x00000000000479c3 */ /* 0x000ea20000008800 */
[----:B------:R-:W-:Y:S01]  /*33f0*/  ELECT P0, URZ, PT ;  /* 0x0000000000ff782f */ /* 0x000fe20003800000 */
[----:B------:R-:W-:Y:S01]  /*3400*/  IMAD.MOV.U32 R0, RZ, RZ, 0x1 ;  /* 0x00000001ff007424 */ /* 0x000fe200078e00ff */
[----:B------:R-:W-:Y:S01]  /*3410*/  UIADD3 UR6, UPT, UPT, UR6, 0xb0, URZ ;  /* 0x000000b006067890 */ /* 0x000fe2000fffe0ff */
[----:B------:R-:W-:Y:S01]  /*3420*/  SHF.L.U32 R3, R11, 0x1f, RZ ;  /* 0x0000001f0b037819 */ /* 0x000fe200000006ff */
[----:B------:R-:W-:-:S03]  /*3430*/  UMOV UR5, 0x40 ;  /* 0x0000004000057882 */ /* 0x000fc60000000000 */
[----:B------:R-:W-:Y:S01]  /*3440*/  UVIRTCOUNT.DEALLOC.SMPOOL 0x80 ;  /* 0x000000800000784c */ /* 0x000fe20000000000 */
[----:B--2---:R-:W-:Y:S02]  /*3450*/  ULEA UR4, UR4, UR5, 0x18 ;  /* 0x0000000504047291 */ /* 0x004fe4000f8ec0ff */
[----:B------:R-:W-:-:S07]  /*3460*/  ULEA UR5, UR18, UR6, 0x3 ;  /* 0x0000000612057291 */ /* 0x000fce000f8e18ff */
[----:B------:R2:W-:Y:S02]  /*3470*/  @P0 STS.U8 [UR4+0x1c], R0 ;  /* 0x00001c00ff000988 */ /* 0x0005e40008000004 */
[----:B------:R-:W3:Y:S02]  /*3480*/  SYNCS.PHASECHK.TRANS64.TRYWAIT P0, [UR5], R3 ;  /* 0x00000003ff0075a7 */ /* 0x000ee40008001105 */
[----:B--23--:R-:W-:Y:S05]  /*3490*/  @!P0 BRA `(.L_x_61) ;  /* 0x00000030005c8947 */ /* 0x00cfea0003800000 */
.L_x_118:
[----:B------:R-:W-:-:S04]  /*34a0*/  UIADD3 UR7, UPT, UPT, UR18, 0x1, URZ ;  /* 0x0000000112077890 */ /* 0x000fc8000fffe0ff */
[----:B------:R-:W-:-:S04]  /*34b0*/  UISETP.NE.AND UP0, UPT, UR7, 0x4, UPT ;  /* 0x000000040700788c */ /* 0x000fc8000bf05270 */
[----:B------:R-:W-:Y:S02]  /*34c0*/  USEL UR8, URZ, 0x1, UP0 ;  /* 0x00000001ff087887 */ /* 0x000fe40008000000 */
[----:B------:R-:W-:-:S04]  /*34d0*/  USEL UR7, UR7, URZ, UP0 ;  /* 0x000000ff07077287 */ /* 0x000fc80008000000 */
[----:B------:R-:W-:Y:S01]  /*34e0*/  ULEA UR5, UR7, UR6, 0x3 ;  /* 0x0000000607057291 */ /* 0x000fe2000f8e18ff */
[----:B------:R-:W-:-:S04]  /*34f0*/  LOP3.LUT R2, R11, UR8, RZ, 0x3c, !PT ;  /* 0x000000080b027c12 */ /* 0x000fc8000f8e3cff */
[----:B--2---:R-:W-:-:S04]  /*3500*/  SHF.L.U32 R3, R2, 0x1f, RZ ;  /* 0x0000001f02037819 */ /* 0x004fc800000006ff */
[----:B------:R-:W2:Y:S02]  /*3510*/  SYNCS.PHASECHK.TRANS64.TRYWAIT P0, [UR5], R3 ;  /* 0x00000003ff0075a7 */ /* 0x000ea40008001105 */
[----:B--2---:R-:W-:Y:S05]  /*3520*/  @!P0 BRA `(.L_x_62) ;  /* 0x0000003000508947 */ /* 0x004fea0003800000 */
.L_x_120:
        /* <DEDUP_REMOVED lines=9> */
.L_x_122:
[----:B------:R-:W-:-:S04]  /*35c0*/  UIADD3 UR7, UPT, UPT, UR7, 0x1, URZ ;  /* 0x0000000107077890 */ /* 0x000fc8000fffe0ff */
[----:B------:R-:W-:-:S04]  /*35d0*/  UISETP.NE.AND UP0, UPT, UR7, 0x4, UPT ;  /* 0x000000040700788c */ /* 0x000fc8000bf05270 */
[----:B------:R-:W-:Y:S02]  /*35e0*/  USEL UR5, URZ, 0x1, UP0 ;  /* 0x00000001ff057887 */ /* 0x000fe40008000000 */
[----:B------:R-:W-:-:S04]  /*35f0*/  USEL UR7, UR7, URZ, UP0 ;  /* 0x000000ff07077287 */ /* 0x000fc80008000000 */
[----:B------:R-:W-:Y:S01]  /*3600*/  ULEA UR7, UR7, UR6, 0x3 ;  /* 0x0000000607077291 */ /* 0x000fe2000f8e18ff */
[----:B--2---:R-:W-:-:S04]  /*3610*/  LOP3.LUT R3, R2, UR5, RZ, 0x3c, !PT ;  /* 0x0000000502037c12 */ /* 0x004fc8000f8e3cff */
[----:B------:R-:W-:-:S04]  /*3620*/  SHF.L.U32 R3, R3, 0x1f, RZ ;  /* 0x0000001f03037819 */ /* 0x000fc800000006ff */
[----:B------:R-:W2:Y:S02]  /*3630*/  SYNCS.PHASECHK.TRANS64.TRYWAIT P0, [UR7], R3 ;  /* 0x00000003ff0075a7 */ /* 0x000ea40008001107 */
[----:B--2---:R-:W-:Y:S05]  /*3640*/  @!P0 BRA `(.L_x_64) ;  /* 0x0000003000388947 */ /* 0x004fea0003800000 */
.L_x_124:
[----:B------:R-:W-:Y:S01]  /*3650*/  NOP ;  /* 0x0000000000007918 */ /* 0x000fe20000000000 */
[----:B--2---:R-:W2:Y:S01]  /*3660*/  LDS R0, [UR4+0x14] ;  /* 0x00001404ff007984 */ /* 0x004ea20008000800 */
[----:B------:R-:W-:Y:S01]  /*3670*/  ULOP3.LUT UR6, UR19, 0xffff, URZ, 0xc0, !UPT ;  /* 0x0000ffff13067892 */ /* 0x000fe2000f8ec0ff */
[----:B------:R-:W-:Y:S01]  /*3680*/  UMOV UR8, 0xffff ;  /* 0x0000ffff00087882 */ /* 0x000fe20000000000 */
[----:B------:R-:W-:Y:S02]  /*3690*/  UMOV UR5, 0x1 ;  /* 0x0000000100057882 */ /* 0x000fe40000000000 */
[----:B------:R-:W-:-:S04]  /*36a0*/  USHF.R.U32.HI UR6, URZ, 0x5, UR6 ;  /* 0x00000005ff067899 */ /* 0x000fc80008011606 */
[----:B------:R-:W-:Y:S02]  /*36b0*/  USHF.L.U32 UR8, UR8, UR6, URZ ;  /* 0x0000000608087299 */ /* 0x000fe400080006ff */
[----:B------:R-:W-:-:S04]  /*36c0*/  USHF.L.U32 UR5, UR5, UR6, URZ ;  /* 0x0000000605057299 */ /* 0x000fc800080006ff */
[----:B--2---:R-:W-:-:S04]  /*36d0*/  LOP3.LUT R0, R0, UR8, RZ, 0xc0, !PT ;  /* 0x0000000800007c12 */ /* 0x004fc8000f8ec0ff */
[----:B------:R-:W-:-:S13]  /*36e0*/  ISETP.NE.AND P0, PT, R0, UR8, PT ;  /* 0x0000000800007c0c */ /* 0x000fda000bf05270 */
[----:B------:R-:W-:Y:S05]  /*36f0*/  @P0 BRA `(.L_x_65) ;  /* 0x0000000000580947 */ /* 0x000fea0003800000 */
[----:B------:R-:W2:Y:S02]  /*3700*/  LDS R0, [UR4+0x18] ;  /* 0x00001804ff007984 */ /* 0x000ea40008000800 */
[----:B--2---:R-:W-:-:S04]  /*3710*/  LOP3.LUT R0, R0, UR5, RZ, 0xc0, !PT ;  /* 0x0000000500007c12 */ /* 0x004fc8000f8ec0ff */
[----:B------:R-:W-:-:S13]  /*3720*/  ISETP.NE.AND P0, PT, R0, UR5, PT ;  /* 0x0000000500007c0c */ /* 0x000fda000bf05270 */
[----:B------:R-:W-:Y:S05]  /*3730*/  @P0 BRA `(.L_x_66) ;  /* 0x00000000003c0947 */ /* 0x000fea0003800000 */
[----:B------:R-:W2:Y:S01]  /*3740*/  S2R R2, SR_LANEID ;  /* 0x0000000000027919 */ /* 0x000ea20000000000 */
[----:B------:R-:W-:Y:S01]  /*3750*/  ULOP3.LUT UR8, URZ, UR8, URZ, 0x33, !UPT ;  /* 0x00000008ff087292 */ /* 0x000fe2000f8e33ff */
[----:B------:R-:W-:Y:S01]  /*3760*/  LOP3.LUT R4, RZ, UR5, RZ, 0x33, !PT ;  /* 0x00000005ff047c12 */ /* 0x000fe2000f8e33ff */
[----:B------:R-:W-:Y:S02]  /*3770*/  VOTEU.ANY UR7, UPT, PT ;  /* 0x0000000000077886 */ /* 0x000fe400038e0100 */
[----:B------:R-:W-:Y:S01]  /*3780*/  UFLO.U32 UR7, UR7 ;  /* 0x00000007000772bd */ /* 0x000fe200080e0000 */
[----:B------:R-:W3:Y:S01]  /*3790*/  REDUX UR5, R4 ;  /* 0x00000000040573c4 */ /* 0x000ee20000000000 */
[----:B------:R-:W-:-:S06]  /*37a0*/  IMAD.U32 R0, RZ, RZ, UR8 ;  /* 0x00000008ff007e24 */ /* 0x000fcc000f8e00ff */
[----:B------:R1:W-:Y:S01]  /*37b0*/  UTCATOMSWS.AND URZ, UR8 ;  /* 0x0000000800ff79e3 */ /* 0x0003e20008000000 */
[----:B------:R-:W4:Y:S01]  /*37c0*/  REDUX UR6, R0 ;  /* 0x00000000000673c4 */ /* 0x000f220000000000 */
[----:B--2---:R-:W-:Y:S01]  /*37d0*/  ISETP.EQ.U32.AND P0, PT, R2, UR7, PT ;  /* 0x0000000702007c0c */ /* 0x004fe2000bf02070 */
[----:B---3--:R-:W-:Y:S01]  /*37e0*/  IMAD.U32 R2, RZ, RZ, UR5 ;  /* 0x00000005ff027e24 */ /* 0x008fe2000f8e00ff */
[----:B----4-:R-:W-:-:S11]  /*37f0*/  MOV R3, UR6 ;  /* 0x0000000600037c02 */ /* 0x010fd60008000f00 */
[----:B------:R1:W-:Y:S04]  /*3800*/  @P0 ATOMS.AND RZ, [UR4+0x14], R3 ;  /* 0x00001403ffff098c */ /* 0x0003e8000a800004 */
[----:B------:R1:W-:Y:S01]  /*3810*/  @P0 ATOMS.AND RZ, [UR4+0x18], R2 ;  /* 0x00001802ffff098c */ /* 0x0003e2000a800004 */
[----:B------:R-:W-:Y:S05]  /*3820*/  BRA `(.L_x_67) ;  /* 0x0000000000147947 */ /* 0x000fea0003800000 */
.L_x_66:
[----:B------:R-:W-:Y:S02]  /*3830*/  MOV R2, 0x3850 ;  /* 0x0000385000027802 */ /* 0x000fe40000000f00 */
[----:B-1--45:R-:W-:Y:S05]  /*3840*/  CALL.REL.NOINC `($__internal_0_$__cuda_sm10x_tcgen05_guardrail_trap_col_being_dealloced_not_returned_by_alloc) ;  /* 0x0000003000547944 */ /* 0x032fea0003c00000 */
[----:B------:R-:W-:Y:S05]  /*3850*/  BRA `(.L_x_67) ;  /* 0x0000000000087947 */ /* 0x000fea0003800000 */
.L_x_65:
[----:B------:R-:W-:Y:S02]  /*3860*/  MOV R2, 0x3880 ;  /* 0x0000388000027802 */ /* 0x000fe40000000f00 */
[----:B-1--45:R-:W-:Y:S05]  /*3870*/  CALL.REL.NOINC `($__internal_2_$__cuda_sm10x_tcgen05_guardrail_trap_unallocated_columns_being_dealloced) ;  /* 0x0000003000607944 */ /* 0x032fea0003c00000 */
.L_x_67:
[----:B------:R-:W-:Y:S01]  /*3880*/  NOP ;  /* 0x0000000000007918 */ /* 0x000fe20000000000 */
[----:B-1----:R-:W-:Y:S05]  /*3890*/  EXIT ;  /* 0x000000000000794d */ /* 0x002fea0003800000 */
.L_x_49:
[----:B------:R-:W-:-:S09]  /*38a0*/  UISETP.NE.OR UP2, UPT, UR8, 0x3, !UP2 ;  /* 0x000000030800788c */ /* 0x000fd2000d745670 */
[----:B------:R-:W-:Y:S05]  /*38b0*/  BRA.U UP2, `(.L_x_68) ;  /* 0x0000000902c87547 */ /* 0x000fea000b800000 */
[----:B------:R-:W1:Y:S01]  /*38c0*/  LDCU.64 UR6, c[0x0][0x888] ;  /* 0x00011100ff0677ac */ /* 0x000e620008000a00 */
[----:B------:R-:W2:Y:S01]  /*38d0*/  LDC R0, c[0x0][0xb30] ;  /* 0x0002cc00ff007b82 */ /* 0x000ea20000000800 */
[----:B------:R-:W-:Y:S01]  /*38e0*/  IMAD.MOV.U32 R30, RZ, RZ, 0x1 ;  /* 0x00000001ff1e7424 */ /* 0x000fe200078e00ff */
[----:B------:R-:W-:Y:S01]  /*38f0*/  CS2R R28, SRZ ;  /* 0x00000000001c7805 */ /* 0x000fe2000001ff00 */
[----:B------:R-:W4:Y:S01]  /*3900*/  LDCU.64 UR4, c[0x0][0x890] ;  /* 0x00011200ff0477ac */ /* 0x000f220008000a00 */
[----:B------:R-:W-:Y:S01]  /*3910*/  IMAD.MOV.U32 R25, RZ, RZ, 0x1000 ;  /* 0x00001000ff197424 */ /* 0x000fe200078e00ff */
[----:B------:R-:W-:-:S03]  /*3920*/  UMOV UR8, 0x400 ;  /* 0x0000040000087882 */ /* 0x000fc60000000000 */
[----:B------:R-:W3:Y:S01]  /*3930*/  LDC R19, c[0x0][0x370] ;  /* 0x0000dc00ff137b82 */ /* 0x000ee20000000800 */
[----:B------:R-:W-:-:S07]  /*3940*/  UPLOP3.LUT UP1, UPT, UPT, UPT, UPT, 0x40, 0x4 ;  /* 0x000000000004789c */ /* 0x000fce0003f2e870 */
[----:B------:R-:W3:Y:S01]  /*3950*/  LDC R2, c[0x0][0xb0c] ;  /* 0x0002c300ff027b82 */ /* 0x000ee20000000800 */
[----:B-1----:R-:W-:Y:S02]  /*3960*/  UISETP.NE.U32.AND UP2, UPT, UR6, URZ, UPT ;  /* 0x000000ff0600728c */ /* 0x002fe4000bf45070 */
[----:B------:R-:W-:Y:S02]  /*3970*/  ULEA UR6, UR37, UR8, 0x18 ;  /* 0x0000000825067291 */ /* 0x000fe4000f8ec0ff */
[----:B------:R-:W-:Y:S02]  /*3980*/  UISETP.NE.AND.EX UP2, UPT, UR7, URZ, UPT, UP2 ;  /* 0x000000ff0700728c */ /* 0x000fe4000bf45320 */
[----:B------:R-:W-:Y:S01]  /*3990*/  UIADD3 UR7, UPT, UPT, UR6, 0x50, URZ ;  /* 0x0000005006077890 */ /* 0x000fe2000fffe0ff */
[----:B------:R-:W1:Y:S01]  /*39a0*/  LDC R18, c[0x0][0xb20] ;  /* 0x0002c800ff127b82 */ /* 0x000e620000000800 */
[----:B----4-:R-:W-:Y:S01]  /*39b0*/  UISETP.NE.U32.AND UP3, UPT, UR4, URZ, UPT ;  /* 0x000000ff0400728c */ /* 0x010fe2000bf65070 */
[----:B--2---:R-:W-:Y:S01]  /*39c0*/  ISETP.NE.AND P1, PT, R0, 0x1, PT ;  /* 0x000000010000780c */ /* 0x004fe20003f25270 */
[----:B------:R-:W-:-:S02]  /*39d0*/  UPRMT UR37, UR37, 0x654, UR7 ;  /* 0x0000065425257896 */ /* 0x000fc40008000007 */
[----:B------:R-:W-:-:S03]  /*39e0*/  UISETP.NE.AND.EX UP3, UPT, UR5, URZ, UPT, UP3 ;  /* 0x000000ff0500728c */ /* 0x000fc6000bf65330 */
[----:B------:R-:W2:Y:S08]  /*39f0*/  LDC.64 R32, c[0x0][0x348] ;  /* 0x0000d200ff207b82 */ /* 0x000eb00000000a00 */
[----:B------:R-:W4:Y:S08]  /*3a00*/  LDC.64 R16, c[0x0][0xb10] ;  /* 0x0002c400ff107b82 */ /* 0x000f300000000a00 */
[----:B------:R-:W1:Y:S08]  /*3a10*/  LDC.64 R6, c[0x0][0xb18] ;  /* 0x0002c600ff067b82 */ /* 0x000e700000000a00 */
[----:B------:R-:W1:Y:S08]  /*3a20*/  LDC.64 R4, c[0x0][0xb28] ;  /* 0x0002ca00ff047b82 */ /* 0x000e700000000a00 */
[----:B---3--:R-:W1:Y:S02]  /*3a30*/  LDC R24, c[0x0][0x374] ;  /* 0x0000dd00ff187b82 */ /* 0x008e640000000800 */
.L_x_76:
[C---:B------:R-:W-:Y:S02]  /*3a40*/  LEA R0, R29.reuse, UR6, 0x3 ;  /* 0x000000061d007c11 */ /* 0x040fe4000f8e18ff */
[----:B------:R-:W-:Y:S02]  /*3a50*/  SHF.L.U32 R3, R28, 0x1f, RZ ;  /* 0x0000001f1c037819 */ /* 0x000fe400000006ff */
[----:B------:R-:W-:Y:S02]  /*3a60*/  LEA R20, R29, UR6, 0x4 ;  /* 0x000000061d147c11 */ /* 0x000fe4000f8e20ff */
[----:B---3--:R-:W3:Y:S02]  /*3a70*/  SYNCS.PHASECHK.TRANS64.TRYWAIT P0, [R0+URZ+0x70], R3 ;  /* 0x00007003000075a7 */ /* 0x008ee400080011ff */
[----:B---3--:R-:W-:Y:S05]  /*3a80*/  @!P0 BRA `(.L_x_69) ;  /* 0x0000002c00408947 */ /* 0x008fea0003800000 */
.L_x_125:
[----:B------:R-:W-:Y:S01]  /*3a90*/  ISETP.GE.AND P0, PT, R40, 0x1, PT ;  /* 0x000000012800780c */ /* 0x000fe20003f06270 */
[----:B------:R-:W1:Y:S01]  /*3aa0*/  LDS.128 R20, [R20+0x100] ;  /* 0x0001000014147984 */ /* 0x000e620000000c00 */
[----:B------:R-:W-:Y:S01]  /*3ab0*/  ISETP.NE.U32.AND P4, PT, RZ, UR4, PT ;  /* 0x00000004ff007c0c */ /* 0x000fe2000bf85070 */
[----:B---3--:R-:W-:Y:S01]  /*3ac0*/  VIADD R0, R0, 0x80 ;  /* 0x0000008000007836 */ /* 0x008fe20000000000 */
[----:B------:R-:W-:Y:S02]  /*3ad0*/  SHF.L.U32 R26, R30, 0x1f, RZ ;  /* 0x0000001f1e1a7819 */ /* 0x000fe400000006ff */
[----:B------:R-:W-:Y:S02]  /*3ae0*/  ISETP.NE.AND.EX P4, PT, RZ, UR5, PT, P4 ;  /* 0x00000005ff007c0c */ /* 0x000fe4000bf85340 */
[----:B------:R-:W-:Y:S01]  /*3af0*/  PRMT R0, RZ, 0x654, R0 ;  /* 0x00000654ff007816 */ /* 0x000fe20000000000 */
[----:B------:R-:W-:Y:S01]  /*3b00*/  @!PT LDS RZ, [RZ] ;  /* 0x00000000fffff984 */ /* 0x000fe20000000800 */
[----:B------:R-:W-:Y:S01]  /*3b10*/  @!PT LDS RZ, [RZ] ;  /* 0x00000000fffff984 */ /* 0x000fe20000000800 */
[----:B------:R-:W-:Y:S01]  /*3b20*/  @!PT LDS RZ, [RZ] ;  /* 0x00000000fffff984 */ /* 0x000fe20000000800 */
[----:B------:R-:W-:Y:S01]  /*3b30*/  @!PT LDS RZ, [RZ] ;  /* 0x00000000fffff984 */ /* 0x000fe20000000800 */
[----:B------:R3:W-:Y:S06]  /*3b40*/  MEMBAR.ALL.CTA ;  /* 0x0000000000007992 */ /* 0x0007ec0000008000 */
[----:B---3--:R-:W3:Y:S02]  /*3b50*/  FENCE.VIEW.ASYNC.S ;  /* 0x00000000000073c6 */ /* 0x008ee40000000000 */
[----:B---3--:R3:W-:Y:S01]  /*3b60*/  SYNCS.ARRIVE.TRANS64.RED.A1T0 RZ, [R0+URZ], RZ ;  /* 0x000000ff00ff79a7 */ /* 0x0087e200081004ff */
[----:B-1----:R-:W-:Y:S11]  /*3b70*/  LOP3.LUT P3, RZ, R22, 0x1, RZ, 0xc0, !PT ;  /* 0x0000000116ff7812 */ /* 0x002ff6000786c0ff */
[----:B------:R-:W-:Y:S02]  /*3b80*/  @!UPT UIADD3 URZ, UPT, UPT, URZ, URZ, URZ ;  /* 0x000000fffffff290 */ /* 0x000fe4000fffe0ff */
[----:B------:R-:W-:Y:S02]  /*3b90*/  @P3 MOV R13, R20 ;  /* 0x00000014000d3202 */ /* 0x000fe40000000f00 */
[----:B------:R-:W-:Y:S01]  /*3ba0*/  @P3 LOP3.LUT R8, R21, 0xffff, RZ, 0xc0, !PT ;  /* 0x0000ffff15083812 */ /* 0x000fe200078ec0ff */
[----:B---3--:R-:W-:Y:S06]  /*3bb0*/  @!P0 BRA `(.L_x_70) ;  /* 0x0000000000a48947 */ /* 0x008fec0003800000 */
[----:B------:R-:W-:Y:S01]  /*3bc0*/  IMAD.HI.U32 R31, R24, R7, RZ ;  /* 0x00000007181f7227 */ /* 0x000fe200078e00ff */
[----:B------:R-:W-:Y:S02]  /*3bd0*/  ISETP.NE.AND P0, PT, R6, 0x1, PT ;  /* 0x000000010600780c */ /* 0x000fe40003f05270 */
[----:B------:R-:W-:Y:S01]  /*3be0*/  ISETP.NE.AND P2, PT, R40, 0x1, PT ;  /* 0x000000012800780c */ /* 0x000fe20003f45270 */
[----:B----4-:R-:W-:Y:S01]  /*3bf0*/  IMAD.HI.U32 R34, R19, R16, RZ ;  /* 0x0000001013227227 */ /* 0x010fe200078e00ff */
[----:B------:R-:W-:Y:S02]  /*3c00*/  SHF.R.U32.HI R31, RZ, R18, R31 ;  /* 0x00000012ff1f7219 */ /* 0x000fe4000001161f */
[----:B------:R-:W-:Y:S01]  /*3c10*/  ISETP.NE.AND P5, PT, R2, 0x1, PT ;  /* 0x000000010200780c */ /* 0x000fe20003fa5270 */
[----:B------:R-:W-:Y:S01]  /*3c20*/  IMAD.HI.U32 R36, R13, R16, RZ ;  /* 0x000000100d247227 */ /* 0x000fe200078e00ff */
[----:B------:R-:W-:Y:S02]  /*3c30*/  SHF.R.U32.HI R34, RZ, R17, R34 ;  /* 0x00000011ff227219 */ /* 0x000fe40000011622 */
[----:B------:R-:W-:Y:S01]  /*3c40*/  SEL R3, R24, R31, !P0 ;  /* 0x0000001f18037207 */ /* 0x000fe20004000000 */
[C---:B------:R-:W-:Y:S01]  /*3c50*/  IMAD.HI.U32 R31, R8.reuse, R7, RZ ;  /* 0x00000007081f7227 */ /* 0x040fe200078e00ff */
[----:B------:R-:W-:Y:S02]  /*3c60*/  SEL R11, R19, R34, !P5 ;  /* 0x00000022130b7207 */ /* 0x000fe40006800000 */
[----:B------:R-:W-:Y:S01]  /*3c70*/  SHF.R.U32.HI R36, RZ, R17, R36 ;  /* 0x00000011ff247219 */ /* 0x000fe20000011624 */
[----:B------:R-:W-:Y:S01]  /*3c80*/  IMAD.HI.U32 R38, R3, R4, RZ ;  /* 0x0000000403267227 */ /* 0x000fe200078e00ff */
[----:B------:R-:W-:Y:S03]  /*3c90*/  SHF.R.U32.HI R31, RZ, R18, R31 ;  /* 0x00000012ff1f7219 */ /* 0x000fe6000001161f */
[----:B------:R-:W-:Y:S01]  /*3ca0*/  IMAD.HI.U32 R34, R11, R4, RZ ;  /* 0x000000040b227227 */ /* 0x000fe200078e00ff */
[----:B------:R-:W-:Y:S02]  /*3cb0*/  @P2 SHF.R.U32.HI R3, RZ, R5, R38 ;  /* 0x00000005ff032219 */ /* 0x000fe40000011626 */
[----:B------:R-:W-:Y:S02]  /*3cc0*/  SEL R9, R8, R31, !P0 ;  /* 0x0000001f08097207 */ /* 0x000fe40004000000 */
[----:B------:R-:W-:Y:S01]  /*3cd0*/  @P2 SHF.R.U32.HI R11, RZ, R5, R34 ;  /* 0x00000005ff0b2219 */ /* 0x000fe20000011622 */
[C---:B------:R-:W-:Y:S01]  /*3ce0*/  IMAD R10, R40.reuse, R3, RZ ;  /* 0x00000003280a7224 */ /* 0x040fe200078e02ff */
[----:B------:R-:W-:Y:S01]  /*3cf0*/  SEL R3, R13, R36, !P5 ;  /* 0x000000240d037207 */ /* 0x000fe20006800000 */
[C---:B------:R-:W-:Y:S03]  /*3d00*/  IMAD.HI.U32 R14, R9.reuse, R4, RZ ;  /* 0x00000004090e7227 */ /* 0x040fe600078e00ff */
[----:B------:R-:W-:Y:S01]  /*3d10*/  ISETP.GE.AND P0, PT, R9, R10, PT ;  /* 0x0000000a0900720c */ /* 0x000fe20003f06270 */
[C---:B------:R-:W-:Y:S01]  /*3d20*/  IMAD R12, R40.reuse, R11, RZ ;  /* 0x0000000b280c7224 */ /* 0x040fe200078e02ff */
[-C--:B------:R-:W-:Y:S04]  /*3d30*/  SHF.R.U32.HI R14, RZ, R5.reuse, R14 ;  /* 0x00000005ff0e7219 */ /* 0x080fe8000001160e */
[----:B------:R-:W-:Y:S02]  /*3d40*/  ISETP.GE.OR P0, PT, R3, R12, P0 ;  /* 0x0000000c0300720c */ /* 0x000fe40000706670 */
[----:B------:R-:W-:Y:S05]  /*3d50*/  SEL R15, R9, R14, !P2 ;  /* 0x0000000e090f7207 */ /* 0x000fea0005000000 */
[----:B------:R-:W-:Y:S04]  /*3d60*/  IMAD.MOV R14, RZ, RZ, -R15 ;  /* 0x000000ffff0e7224 */ /* 0x000fe800078e0a0f */
[----:B------:R-:W-:Y:S02]  /*3d70*/  IMAD R14, R40, R14, R9 ;  /* 0x0000000e280e7224 */ /* 0x000fe400078e0209 */
[C---:B------:R-:W-:Y:S05]  /*3d80*/  @!P0 IMAD.HI.U32 R10, R3.reuse, R4, RZ ;  /* 0x00000004030a8227 */ /* 0x040fea00078e00ff */
[----:B------:R-:W-:Y:S04]  /*3d90*/  @!P0 SHF.R.U32.HI R10, RZ, R5, R10 ;  /* 0x00000005ff0a8219 */ /* 0x000fe8000001160a */
[----:B------:R-:W-:Y:S01]  /*3da0*/  @!P0 SEL R0, R3, R10, !P2 ;  /* 0x0000000a03008207 */ /* 0x000fe20005000000 */
[----:B------:R-:W-:Y:S03]  /*3db0*/  IMAD.MOV R10, RZ, RZ, -R3 ;  /* 0x000000ffff0a7224 */ /* 0x000fe600078e0a03 */
[----:B------:R-:W-:Y:S01]  /*3dc0*/  @!P0 IADD3 R15, PT, PT, R15, -R0, RZ ;  /* 0x800000000f0f8210 */ /* 0x000fe20007ffe0ff */
[----:B------:R-:W-:Y:S01]  /*3dd0*/  @!P0 IMAD R0, R11, R14, R0 ;  /* 0x0000000e0b008224 */ /* 0x000fe200078e0200 */
[----:B------:R-:W-:Y:S01]  /*3de0*/  IADD3 R11, PT, PT, -R9, RZ, RZ ;  /* 0x000000ff090b7210 */ /* 0x000fe20007ffe1ff */
[----:B------:R-:W-:Y:S02]  /*3df0*/  IMAD R13, R2, R10, R13 ;  /* 0x0000000a020d7224 */ /* 0x000fe400078e020d */
[----:B------:R-:W-:Y:S02]  /*3e00*/  @!P0 IMAD R9, R15, R40, R3 ;  /* 0x000000280f098224 */ /* 0x000fe400078e0203 */
[----:B------:R-:W-:Y:S02]  /*3e10*/  @!P0 IMAD.MOV.U32 R3, RZ, RZ, R0 ;  /* 0x000000ffff038224 */ /* 0x000fe400078e0000 */
[----:B------:R-:W-:Y:S02]  /*3e20*/  IMAD R8, R6, R11, R8 ;  /* 0x0000000b06087224 */ /* 0x000fe400078e0208 */
[----:B------:R-:W-:Y:S02]  /*3e30*/  IMAD R13, R3, R2, R13 ;  /* 0x00000002030d7224 */ /* 0x000fe400078e020d */
[----:B------:R-:W-:Y:S02]  /*3e40*/  IMAD R8, R9, R6, R8 ;  /* 0x0000000609087224 */ /* 0x000fe400078e0208 */
.L_x_70:
[----:B------:R-:W-:Y:S05]  /*3e50*/  BRA.U UP1, `(.L_x_71) ;  /* 0x0000000101107547 */ /* 0x000fea000b800000 */
[----:B------:R-:W-:Y:S04]  /*3e60*/  MOV R0, UR13 ;  /* 0x0000000d00007c02 */ /* 0x000fe80008000f00 */
[----:B------:R-:W-:Y:S04]  /*3e70*/  SHF.L.U32 R3, R0, 0x1f, RZ ;  /* 0x0000001f00037819 */ /* 0x000fe800000006ff */
[----:B------:R-:W1:Y:S02]  /*3e80*/  SYNCS.PHASECHK.TRANS64.TRYWAIT P0, [UR6+0x68], R3 ;  /* 0x00006803ff0075a7 */ /* 0x000e640008001106 */
[----:B-1----:R-:W-:Y:S05]  /*3e90*/  @!P0 BRA `(.L_x_72) ;  /* 0x0000002800508947 */ /* 0x002fea0003800000 */
.L_x_71:
[----:B------:R-:W-:Y:S05]  /*3ea0*/  BRA.U !UP3, `(.L_x_73) ;  /* 0x000000010b347547 */ /* 0x000fea000b800000 */
[----:B------:R-:W-:Y:S01]  /*3eb0*/  UPLOP3.LUT UP0, UPT, UPT, UPT, UP2, 0x80, 0x8 ;  /* 0x000000000008789c */ /* 0x000fe20003f0f020 */
[----:B-1----:R-:W-:Y:S02]  /*3ec0*/  HFMA2 R0, -RZ, RZ, 0, 5.9604644775390625e-08 ;  /* 0x00000001ff007431 */ /* 0x002fe400000001ff */
[----:B------:R-:W-:Y:S03]  /*3ed0*/  IMAD.MOV.U32 R96, RZ, RZ, 0x1 ;  /* 0x00000001ff607424 */ /* 0x000fe600078e00ff */
[----:B------:R-:W-:Y:S05]  /*3ee0*/  PLOP3.LUT P0, PT, PT, PT, UP0, 0x80, 0x8 ;  /* 0x000000000008781c */ /* 0x000fea0003f0f008 */
[----:B------:R-:W1:Y:S01]  /*3ef0*/  @UP0 LDCU.64 UR8, c[0x0][0x888] ;  /* 0x00011100ff0807ac */ /* 0x000e620008000a00 */
[----:B------:R-:W-:Y:S07]  /*3f00*/  @UP0 UIMAD UR7, UR36, UR4, URZ ;  /* 0x00000004240702a4 */ /* 0x000fee000f8e02ff */
[----:B------:R-:W-:Y:S01]  /*3f10*/  @!P0 PRMT R96, R0, 0x7610, R96 ;  /* 0x0000761000608816 */ /* 0x000fe20000000060 */
[----:B-1----:R-:W-:Y:S03]  /*3f20*/  @UP0 UIMAD.WIDE UR8, UR7, 0x4, UR8 ;  /* 0x00000004070808a5 */ /* 0x002fe6000f8e0208 */
[----:B------:R-:W1:Y:S03]  /*3f30*/  @!UP0 LDCU UR7, c[0x0][0x880] ;  /* 0x00011000ff0787ac */ /* 0x000e660008000800 */
[----:B------:R-:W-:Y:S01]  /*3f40*/  IMAD.U32 R10, RZ, RZ, UR8 ;  /* 0x00000008ff0a7e24 */ /* 0x000fe2000f8e00ff */
[----:B------:R-:W-:Y:S05]  /*3f50*/  MOV R11, UR9 ;  /* 0x00000009000b7c02 */ /* 0x000fea0008000f00 */
[----:B-----5:R3:W5:Y:S02]  /*3f60*/  @P0 LDG.E R49, desc[UR40][R10.64] ;  /* 0x000000280a310981 */ /* 0x020764000c1e1900 */
[----:B-1-3--:R-:W-:Y:S07]  /*3f70*/  @!P0 IMAD.U32 R49, RZ, RZ, UR7 ;  /* 0x00000007ff318e24 */ /* 0x00afee000f8e00ff */
.L_x_73:
[----:B-----5:R-:W-:Y:S01]  /*3f80*/  @!P4 FSETP.EQ.AND P5, PT, R49, RZ, PT ;  /* 0x000000ff3100c20b */ /* 0x020fe20003fa2000 */
[----:B------:R-:W-:Y:S01]  /*3f90*/  @!UPT UIADD3 URZ, UPT, UPT, URZ, URZ, URZ ;  /* 0x000000fffffff290 */ /* 0x000fe2000fffe0ff */
[----:B------:R-:W-:Y:S11]  /*3fa0*/  @!P4 BRA `(.L_x_74) ;  /* 0x000000000014c947 */ /* 0x000ff60003800000 */
[----:B------:R-:W-:Y:S02]  /*3fb0*/  LOP3.LUT P0, RZ, R96, 0xff, RZ, 0xc0, !PT ;  /* 0x000000ff60ff7812 */ /* 0x000fe4000780c0ff */
[----:B------:R-:W-:Y:S04]  /*3fc0*/  PLOP3.LUT P5, PT, PT, PT, UP0, 0x80, 0x8 ;  /* 0x000000000008781c */ /* 0x000fe80003faf008 */
[----:B------:R-:W-:Y:S07]  /*3fd0*/  PLOP3.LUT P5, PT, P5, PT, PT, 0x8, 0x80 ;  /* 0x000000000080781c */ /* 0x000fee0002fae170 */
[----:B------:R-:W-:Y:S11]  /*3fe0*/  @P0 FSETP.EQ.AND P5, PT, R49, RZ, PT ;  /* 0x000000ff3100020b */ /* 0x000ff60003fa2000 */
[----:B------:R-:W-:Y:S02]  /*3ff0*/  @!UPT UIADD3 URZ, UPT, UPT, URZ, URZ, URZ ;  /* 0x000000fffffff290 */ /* 0x000fe4000fffe0ff */
.L_x_74:
[----:B------:R-:W3:Y:S01]  /*4000*/  SYNCS.PHASECHK.TRANS64.TRYWAIT P4, [UR6+0x58], R26 ;  /* 0x0000581aff0075a7 */ /* 0x000ee20008081106 */
[----:B------:R-:W-:Y:S01]  /*4010*/  @P3 SHF.R.U32.HI R27, RZ, 0x10, R21 ;  /* 0x00000010ff1b3819 */ /* 0x000fe20000011615 */
[----:B------:R-:W-:Y:S01]  /*4020*/  VIADD R29, R29, 0x1 ;  /* 0x000000011d1d7836 */ /* 0x000fe20000000000 */
[----:B------:R-:W5:Y:S08]  /*4030*/  LDC.64 R14, c[0x0][0xb10] ;  /* 0x0002c400ff0e7b82 */ /* 0x000f700000000a00 */
[----:B------:R-:W2:Y:S08]  /*4040*/  LDC.64 R10, c[0x0][0xb18] ;  /* 0x0002c600ff0a7b82 */ /* 0x000eb00000000a00 */
[----:B-1----:R-:W1:Y:S08]  /*4050*/  @!P1 LDC R0, c[0x0][0xb20] ;  /* 0x0002c800ff009b82 */ /* 0x002e700000000800 */
[----:B------:R-:W4:Y:S01]  /*4060*/  @!P1 LDC R3, c[0x0][0xb0c] ;  /* 0x0002c300ff039b82 */ /* 0x000f220000000800 */
[----:B-----5:R-:W-:Y:S05]  /*4070*/  @!P1 IMAD.HI.U32 R14, R13, R14, RZ ;  /* 0x0000000e0d0e9227 */ /* 0x020fea00078e00ff */
[----:B------:R-:W-:Y:S01]  /*4080*/  @!P1 SHF.R.U32.HI R14, RZ, R15, R14 ;  /* 0x0000000fff0e9219 */ /* 0x000fe2000001160e */
[----:B--2---:R-:W-:Y:S01]  /*4090*/  @!P1 IMAD.HI.U32 R11, R8, R11, RZ ;  /* 0x0000000b080b9227 */ /* 0x004fe200078e00ff */
[----:B------:R-:W-:Y:S04]  /*40a0*/  @!P1 ISETP.NE.AND P0, PT, R10, 0x1, PT ;  /* 0x000000010a00980c */ /* 0x000fe80003f05270 */
[----:B-1----:R-:W-:Y:S02]  /*40b0*/  @!P1 SHF.R.U32.HI R9, RZ, R0, R11 ;  /* 0x00000000ff099219 */ /* 0x002fe4000001160b */
[----:B----4-:R-:W-:Y:S02]  /*40c0*/  @!P1 ISETP.NE.AND P2, PT, R3, 0x1, PT ;  /* 0x000000010300980c */ /* 0x010fe40003f45270 */
[----:B------:R-:W-:Y:S02]  /*40d0*/  @!P1 SEL R9, R8, R9, !P0 ;  /* 0x0000000908099207 */ /* 0x000fe40004000000 */
[----:B------:R-:W-:Y:S02]  /*40e0*/  ELECT P0, URZ, PT ;  /* 0x0000000000ff782f */ /* 0x000fe40003800000 */
[----:B------:R-:W-:Y:S05]  /*40f0*/  @!P1 SEL R14, R13, R14, !P2 ;  /* 0x0000000e0d0e9207 */ /* 0x000fea0005000000 */
[----:B------:R-:W-:Y:S02]  /*4100*/  @!P1 IMAD.IADD R0, R9, 0x1, -R14 ;  /* 0x0000000109009824 */ /* 0x000fe400078e0a0e */
[----:B------:R-:W-:Y:S02]  /*4110*/  @!P1 IMAD.IADD R9, R14, 0x1, -R9 ;  /* 0x000000010e099824 */ /* 0x000fe400078e0a09 */
[----:B------:R-:W-:Y:S02]  /*4120*/  @!P1 IMAD R13, R0, R3, R13 ;  /* 0x00000003000d9224 */ /* 0x000fe400078e020d */
[----:B------:R-:W-:Y:S01]  /*4130*/  @!P1 IMAD R8, R9, R10, R8 ;  /* 0x0000000a09089224 */ /* 0x000fe200078e0208 */
[----:B---3--:R-:W-:Y:S06]  /*4140*/  @!P4 BRA `(.L_x_75) ;  /* 0x0000002400bcc947 */ /* 0x008fec0003800000 */
.L_x_128:
[----:B------:R-:W-:Y:S01]  /*4150*/  PLOP3.LUT P5, PT, P5, P0, PT, 0xf2, 0x2f ;  /* 0x00000000002f781c */ /* 0x000fe20002fa1e72 */
[----:B------:R-:W-:Y:S01]  /*4160*/  UMOV UR14, 0x0 ;  /* 0x00000000000e7882 */ /* 0x000fe20000000000 */
[----:B------:R-:W-:Y:S01]  /*4170*/  LOP3.LUT R30, R30, 0x1, RZ, 0x3c, !PT ;  /* 0x000000011e1e7812 */ /* 0x000fe200078e3cff */
[----:B------:R-:W-:Y:S01]  /*4180*/  UMOV UR15, 0x10000000 ;  /* 0x10000000000f7882 */ /* 0x000fe20000000000 */
[----:B------:R-:W-:Y:S01]  /*4190*/  UMOV UR12, UR36 ;  /* 0x00000024000c7c82 */ /* 0x000fe20008000000 */
[----:B------:R-:W-:Y:S08]  /*41a0*/  @P3 R2UR UR36, R27 ;  /* 0x000000001b2432ca */ /* 0x000ff000000e0000 */
[----:B-1----:R-:W-:Y:S01]  /*41b0*/  @!P5 IADD3 R3, P0, PT, R32, 0x580, RZ ;  /* 0x000005802003d810 */ /* 0x002fe20007f1e0ff */
[----:B------:R-:W-:Y:S01]  /*41c0*/  @!P5 IMAD.SHL.U32 R91, R91, 0x40, RZ ;  /* 0x000000405b5bd824 */ /* 0x000fe200078e00ff */
[----:B------:R-:W-:Y:S01]  /*41d0*/  VOTEU.ALL UP1, P5 ;  /* 0x0000000000ff7886 */ /* 0x000fe20002820000 */
[----:B------:R-:W-:Y:S01]  /*41e0*/  @!P5 IMAD.SHL.U32 R97, R97, 0x40, RZ ;  /* 0x000000406161d824 */ /* 0x000fe200078e00ff */
[----:B------:R-:W-:Y:S01]  /*41f0*/  @!P5 R2UR UR8, R3 ;  /* 0x000000000308d2ca */ /* 0x000fe200000e0000 */
[----:B------:R-:W-:Y:S01]  /*4200*/  @!P5 IMAD.X R0, RZ, RZ, R33, P0 ;  /* 0x000000ffff00d224 */ /* 0x000fe200000e0621 */
[----:B------:R-:W-:Y:S01]  /*4210*/  @!P5 R2UR UR10, R91 ;  /* 0x000000005b0ad2ca */ /* 0x000fe200000e0000 */
[----:B------:R-:W-:Y:S01]  /*4220*/  @!UP1 UIADD3 UR9, UPT, UPT, UR6, 0x50, URZ ;  /* 0x0000005006099890 */ /* 0x000fe2000fffe0ff */
[----:B------:R-:W-:Y:S01]  /*4230*/  @!P5 R2UR UR11, R97 ;  /* 0x00000000610bd2ca */ /* 0x000fe200000e0000 */
[----:B------:R-:W-:Y:S01]  /*4240*/  IMAD.IADD R91, R8, 0x1, R79 ;  /* 0x00000001085b7824 */ /* 0x000fe200078e024f */
[----:B------:R-:W-:Y:S01]  /*4250*/  @!P5 R2UR UR7, R0 ;  /* 0x000000000007d2ca */ /* 0x000fe200000e0000 */
[----:B------:R-:W-:Y:S01]  /*4260*/  IMAD.IADD R97, R13, 0x1, R90 ;  /* 0x000000010d617824 */ /* 0x000fe200078e025a */
[C---:B------:R-:W-:Y:S04]  /*4270*/  ISETP.NE.AND P0, PT, R29.reuse, 0x2, PT ;  /* 0x000000021d00780c */ /* 0x040fe80003f05270 */
[----:B------:R-:W-:Y:S01]  /*4280*/  SEL R3, RZ, 0x1, P0 ;  /* 0x00000001ff037807 */ /* 0x000fe20000000000 */
[----:B------:R-:W-:Y:S01]  /*4290*/  IMAD.U32 R10, RZ, RZ, UR8 ;  /* 0x00000008ff0a7e24 */ /* 0x000fe2000f8e00ff */
[----:B------:R-:W-:Y:S01]  /*42a0*/  @!UP1 UIADD3 UR8, UPT, UPT, UR6, 0x200, URZ ;  /* 0x0000020006089890 */ /* 0x000fe2000fffe0ff */
[----:B------:R-:W-:Y:S01]  /*42b0*/  SEL R29, R29, RZ, P0 ;  /* 0x000000ff1d1d7207 */ /* 0x000fe20000000000 */
[----:B------:R-:W-:Y:S01]  /*42c0*/  VOTEU.ALL UP1, P5 ;  /* 0x0000000000ff7886 */ /* 0x000fe20002820000 */
[----:B------:R-:W-:Y:S02]  /*42d0*/  LOP3.LUT R28, R28, R3, RZ, 0x3c, !PT ;  /* 0x000000031c1c7212 */ /* 0x000fe400078e3cff */
[----:B------:R-:W-:Y:S01]  /*42e0*/  IMAD.U32 R11, RZ, RZ, UR7 ;  /* 0x00000007ff0b7e24 */ /* 0x000fe2000f8e00ff */
[----:B------:R-:W-:Y:S04]  /*42f0*/  @!P5 R2UR UR16, R10 ;  /* 0x000000000a10d2ca */ /* 0x000fe800000e0000 */
[----:B------:R-:W-:Y:S11]  /*4300*/  @!P5 R2UR UR17, R11 ;  /* 0x000000000b11d2ca */ /* 0x000ff600000e0000 */
[----:B------:R-:W-:Y:S02]  /*4310*/  @!UPT UIADD3 URZ, UPT, UPT, URZ, URZ, URZ ;  /* 0x000000fffffff290 */ /* 0x000fe4000fffe0ff */
[----:B------:R3:W-:Y:S01]  /*4320*/  @!UP1 UTMALDG.3D [UR8], [UR16], desc[UR14] ;  /* 0x00000e08100095b4 */ /* 0x0007e20008011000 */
[----:B------:R3:W-:Y:S01]  /*4330*/  @!P5 SYNCS.ARRIVE.TRANS64.RED.A0TR RZ, [UR6+0x50], R25 ;  /* 0x00005019ffffd9a7 */ /* 0x0007e20008300406 */
[----:B------:R-:W-:Y:S01]  /*4340*/  UPLOP3.LUT UP1, UPT, UPT, UPT, UPT, 0x80, 0x8 ;  /* 0x000000000008789c */ /* 0x000fe20003f2f070 */
[----:B------:R-:W-:Y:S01]  /*4350*/  SYNCS.ARRIVE.TRANS64.RED.A1T0 RZ, [UR37], RZ ;  /* 0x000000ffffff79a7 */ /* 0x000fe20008100425 */
[----:B------:R-:W-:Y:S09]  /*4360*/  @P3 BRA `(.L_x_76) ;  /* 0xfffffff400b43947 */ /* 0x000ff2000383ffff */
[----:B------:R-:W-:Y:S07]  /*4370*/  MOV R0, UR6 ;  /* 0x0000000600007c02 */ /* 0x000fee0008000f00 */
.L_x_77:
[----:B-1----:R-:W-:-:S04]  /*4380*/  SHF.L.U32 R3, R30, 0x1f, RZ ;  /* 0x0000001f1e037819 */ /* 0x002fc800000006ff */
[----:B------:R1:W2:Y:S03]  /*4390*/  SYNCS.PHASECHK.TRANS64.TRYWAIT P0, [R0+URZ+0x58], R3 ;  /* 0x00005803000075a7 */ /* 0x0002a600080011ff */
[----:B--2---:R-:W-:Y:S05]  /*43a0*/  @!P0 NANOSLEEP.SYNCS 0x989680 ;  /* 0x009896800000895d */ /* 0x004fea0003900000 */
[----:B------:R-:W2:Y:S02]  /*43b0*/  @!P0 SYNCS.PHASECHK.TRANS64 P0, [R0+URZ+0x58], R3 ;  /* 0x00005803000085a7 */ /* 0x000ea400080010ff */
[----:B--23--:R-:W-:Y:S05]  /*43c0*/  @P0 EXIT ;  /* 0x000000000000094d */ /* 0x00cfea0003800000 */
[----:B------:R-:W-:Y:S05]  /*43d0*/  BRA `(.L_x_77) ;  /* 0xfffffffc00e87947 */ /* 0x000fea000383ffff */
.L_x_68:
[----:B------:R-:W-:-:S06]  /*43e0*/  UISETP.GE.AND UP1, UPT, UR8, 0x4, UPT ;  /* 0x000000040800788c */ /* 0x000fcc000bf26270 */
[----:B------:R-:W-:-:S13]  /*43f0*/  PLOP3.LUT P0, PT, PT, PT, UP1, 0x80, 0x8 ;  /* 0x000000000008781c */ /* 0x000fda0003f0f018 */
[----:B------:R-:W-:Y:S05]  /*4400*/  @!P0 EXIT ;  /* 0x000000000000894d */ /* 0x000fea0003800000 */
[----:B------:R-:W-:Y:S01]  /*4410*/  BAR.SYNC.DEFER_BLOCKING 0x6, 0xa0 ;  /* 0x0182800000007b1d */ /* 0x000fe20000010000 */
[C---:B------:R-:W-:Y:S02]  /*4420*/  IMAD.SHL.U32 R5, R101.reuse, 0x40, RZ ;  /* 0x0000004065057824 */ /* 0x040fe400078e00ff */
[----:B------:R-:W-:Y:S02]  /*4430*/  HFMA2 R111, -RZ, RZ, 0, 0 ;  /* 0x00000000ff6f7431 */ /* 0x000fe400000001ff */
[C---:B------:R-:W-:Y:S01]  /*4440*/  IMAD.SHL.U32 R0, R101.reuse, 0x20, RZ ;  /* 0x0000002065007824 */ /* 0x040fe200078e00ff */
[----:B------:R-:W-:Y:S01]  /*4450*/  CS2R R106, SRZ ;  /* 0x00000000006a7805 */ /* 0x000fe2000001ff00 */
[----:B------:R-:W-:Y:S01]  /*4460*/  IMAD.SHL.U32 R2, R101, 0x2, RZ ;  /* 0x0000000265027824 */ /* 0x000fe200078e00ff */
[----:B------:R-:W-:Y:S01]  /*4470*/  UMOV UR43, 0x400 ;  /* 0x00000400002b7882 */ /* 0x000fe20000000000 */
[----:B------:R-:W1:Y:S01]  /*4480*/  LDC R99, c[0x0][0x370] ;  /* 0x0000dc00ff637b82 */ /* 0x000e620000000800 */
[----:B------:R-:W-:Y:S01]  /*4490*/  ULEA UR43, UR37, UR43, 0x18 ;  /* 0x0000002b252b7291 */ /* 0x000fe2000f8ec0ff */
[----:B------:R-:W-:Y:S01]  /*44a0*/  LOP3.LUT R7, R5, 0x180, RZ, 0xc0, !PT ;  /* 0x0000018005077812 */ /* 0x000fe200078ec0ff */
[C---:B------:R-:W-:Y:S01]  /*44b0*/  IMAD.SHL.U32 R103, R101.reuse, 0x8, RZ ;  /* 0x0000000865677824 */ /* 0x040fe200078e00ff */
[----:B------:R-:W-:Y:S01]  /*44c0*/  LOP3.LUT R0, R0, 0xc00, RZ, 0xc0, !PT ;  /* 0x00000c0000007812 */ /* 0x000fe200078ec0ff */
[----:B------:R-:W-:Y:S01]  /*44d0*/  IMAD.U32 R46, R101, 0x10000, RZ ;  /* 0x00010000652e7824 */ /* 0x000fe200078e00ff */
[----:B------:R-:W-:Y:S01]  /*44e0*/  LOP3.LUT R2, R7, 0x20, R2, 0xf8, !PT ;  /* 0x0000002007027812 */ /* 0x000fe200078ef802 */
[----:B------:R-:W-:Y:S01]  /*44f0*/  UIADD3 UR4, UPT, UPT, UR43, 0x1200, URZ ;  /* 0x000012002b047890 */ /* 0x000fe2000fffe0ff */
[----:B------:R-:W2:Y:S01]  /*4500*/  LDC R42, c[0x0][0xb0c] ;  /* 0x0002c300ff2a7b82 */ /* 0x000ea20000000800 */
[----:B------:R-:W-:Y:S01]  /*4510*/  LOP3.LUT R0, R0, 0x40, R5, 0xf8, !PT ;  /* 0x0000004000007812 */ /* 0x000fe200078ef805 */
[----:B------:R-:W-:Y:S01]  /*4520*/  IMAD.MOV.U32 R44, RZ, RZ, RZ ;  /* 0x000000ffff2c7224 */ /* 0x000fe200078e00ff */
[----:B------:R-:W-:Y:S01]  /*4530*/  LOP3.LUT R103, R2, 0x30, R103, 0x78, !PT ;  /* 0x0000003002677812 */ /* 0x000fe200078e7867 */
[----:B------:R-:W-:Y:S01]  /*4540*/  IMAD.MOV.U32 R108, RZ, RZ, RZ ;  /* 0x000000ffff6c7224 */ /* 0x000fe200078e00ff */
[----:B------:R-:W-:Y:S01]  /*4550*/  LOP3.LUT R0, R0, 0x200, R5, 0xf8, !PT ;  /* 0x0000020000007812 */ /* 0x000fe200078ef805 */
[----:B------:R-:W-:Y:S01]  /*4560*/  IMAD.SHL.U32 R5, R101, 0x10, RZ ;  /* 0x0000001065057824 */ /* 0x000fe200078e00ff */
[----:B------:R-:W-:Y:S01]  /*4570*/  LOP3.LUT R46, R46, 0x600000, RZ, 0xc0, !PT ;  /* 0x006000002e2e7812 */ /* 0x000fe200078ec0ff */
[----:B------:R-:W4:Y:S01]  /*4580*/  LDC R98, c[0x0][0xb20] ;  /* 0x0002c800ff627b82 */ /* 0x000f220000000800 */
[----:B------:R-:W3:Y:S01]  /*4590*/  LDS R3, [UR43+0x120] ;  /* 0x0001202bff037984 */ /* 0x000ee20008000800 */
[----:B------:R-:W-:Y:S01]  /*45a0*/  LOP3.LUT R103, R0, R103, RZ, 0xfc, !PT ;  /* 0x0000006700677212 */ /* 0x000fe200078efcff */
[----:B------:R-:W-:Y:S01]  /*45b0*/  IMAD.U32 R109, RZ, RZ, UR4 ;  /* 0x00000004ff6d7e24 */ /* 0x000fe2000f8e00ff */
[----:B------:R-:W-:Y:S01]  /*45c0*/  LOP3.LUT R5, R5, 0x20, RZ, 0xc0, !PT ;  /* 0x0000002005057812 */ /* 0x000fe200078ec0ff */
[----:B------:R-:W1:Y:S01]  /*45d0*/  LDCU.64 UR46, c[0x0][0x348] ;  /* 0x00006900ff2e77ac */ /* 0x000e620008000a00 */
[----:B------:R-:W-:-:S02]  /*45e0*/  IADD3 R102, PT, PT, R103, UR43, RZ ;  /* 0x0000002b67667c10 */ /* 0x000fc4000fffe0ff */
[----:B------:R-:W1:Y:S01]  /*45f0*/  LDC R41, c[0x0][0xb30] ;  /* 0x0002cc00ff297b82 */ /* 0x000e620000000800 */
[----:B------:R-:W1:Y:S01]  /*4600*/  LDCU.64 UR38, c[0x0][0x888] ;  /* 0x00011100ff2677ac */ /* 0x000e620008000a00 */
[----:B------:R-:W-:Y:S01]  /*4610*/  IADD3 R102, PT, PT, -R5, 0x200, R102 ;  /* 0x0000020005667810 */ /* 0x000fe20007ffe166 */
[----:B------:R-:W-:-:S05]  /*4620*/  UIADD3 UR42, UPT, UPT, UR43, 0x200, URZ ;  /* 0x000002002b2a7890 */ /* 0x000fca000fffe0ff */
[----:B------:R-:W1:Y:S08]  /*4630*/  LDC.64 R88, c[0x0][0xb10] ;  /* 0x0002c400ff587b82 */ /* 0x000e700000000a00 */
[----:B------:R-:W1:Y:S08]  /*4640*/  LDC.64 R38, c[0x0][0xb18] ;  /* 0x0002c600ff267b82 */ /* 0x000e700000000a00 */
[----:B------:R-:W1:Y:S08]  /*4650*/  LDC.64 R84, c[0x0][0x888] ;  /* 0x00022200ff547b82 */ /* 0x000e700000000a00 */
[----:B------:R-:W1:Y:S01]  /*4660*/  LDC.64 R36, c[0x0][0xb28] ;  /* 0x0002ca00ff247b82 */ /* 0x000e620000000a00 */
[----:B---3--:R-:W-:-:S07]  /*4670*/  IMAD.IADD R46, R3, 0x1, R46 ;  /* 0x00000001032e7824 */ /* 0x008fce00078e022e */
[----:B------:R-:W3:Y:S08]  /*4680*/  LDC.64 R86, c[0x0][0x890] ;  /* 0x00022400ff567b82 */ /* 0x000ef00000000a00 */
[----:B------:R-:W1:Y:S08]  /*4690*/  LDC.64 R82, c[0x0][0x8b0] ;  /* 0x00022c00ff527b82 */ /* 0x000e700000000a00 */
[----:B------:R-:W1:Y:S08]  /*46a0*/  LDC.64 R80, c[0x0][0x8a8] ;  /* 0x00022a00ff507b82 */ /* 0x000e700000000a00 */
[----:B--2-4-:R-:W1:Y:S02]  /*46b0*/  LDC R100, c[0x0][0x374] ;  /* 0x0000dd00ff647b82 */ /* 0x014e640000000800 */
.L_x_95:
[----:B------:R-:W-:Y:S02]  /*46c0*/  LEA R0, R111, UR43, 0x3 ;  /* 0x0000002b6f007c11 */ /* 0x000fe4000f8e18ff */
[----:B------:R-:W-:Y:S02]  /*46d0*/  SHF.L.U32 R3, R107, 0x1f, RZ ;  /* 0x0000001f6b037819 */ /* 0x000fe400000006ff */
[----:B------:R-:W-:Y:S02]  /*46e0*/  LEA R16, R111, UR43, 0x4 ;  /* 0x0000002b6f107c11 */ /* 0x000fe4000f8e20ff */
[----:B--2---:R-:W2:Y:S02]  /*46f0*/  SYNCS.PHASECHK.TRANS64.TRYWAIT P0, [R0+URZ+0x70], R3 ;  /* 0x00007003000075a7 */ /* 0x004ea400080011ff */
[----:B-12---:R-:W-:Y:S05]  /*4700*/  @!P0 BRA `(.L_x_78) ;  /* 0x0000002000648947 */ /* 0x006fea0003800000 */
.L_x_129:
[----:B------:R-:W4:Y:S01]  /*4710*/  LDC.64 R12, c[0x0][0xb10] ;  /* 0x0002c400ff0c7b82 */ /* 0x000f220000000a00 */
[----:B------:R-:W3:Y:S01]  /*4720*/  LDS.128 R16, [R16+0x100] ;  /* 0x0001000010107984 */ /* 0x000ee20000000c00 */
[----:B-1----:R-:W-:Y:S01]  /*4730*/  ISETP.NE.AND P1, PT, R41, 0x1, PT ;  /* 0x000000012900780c */ /* 0x002fe20003f25270 */
[----:B--2---:R-:W-:Y:S01]  /*4740*/  VIADD R0, R0, 0x80 ;  /* 0x0000008000007836 */ /* 0x004fe20000000000 */
[----:B------:R-:W-:Y:S04]  /*4750*/  ISETP.GE.AND P0, PT, R40, 0x1, PT ;  /* 0x000000012800780c */ /* 0x000fe80003f06270 */
[----:B------:R-:W1:Y:S01]  /*4760*/  LDC.64 R10, c[0x0][0xb18] ;  /* 0x0002c600ff0a7b82 */ /* 0x000e620000000a00 */
[----:B------:R-:W-:Y:S01]  /*4770*/  PRMT R0, RZ, 0x654, R0 ;  /* 0x00000654ff007816 */ /* 0x000fe20000000000 */
[----:B------:R-:W-:Y:S01]  /*4780*/  @!PT LDS RZ, [RZ] ;  /* 0x00000000fffff984 */ /* 0x000fe20000000800 */
[----:B------:R-:W-:Y:S01]  /*4790*/  @!PT LDS RZ, [RZ] ;  /* 0x00000000fffff984 */ /* 0x000fe20000000800 */
[----:B------:R-:W-:Y:S01]  /*47a0*/  @!PT LDS RZ, [RZ] ;  /* 0x00000000fffff984 */ /* 0x000fe20000000800 */
[----:B------:R-:W-:Y:S01]  /*47b0*/  @!PT LDS RZ, [RZ] ;  /* 0x00000000fffff984 */ /* 0x000fe20000000800 */
[----:B------:R2:W-:Y:S06]  /*47c0*/  MEMBAR.ALL.CTA ;  /* 0x0000000000007992 */ /* 0x0005ec0000008000 */
[----:B--2---:R-:W2:Y:S01]  /*47d0*/  FENCE.VIEW.ASYNC.S ;  /* 0x00000000000073c6 */ /* 0x004ea20000000000 */
[----:B------:R-:W1:Y:S08]  /*47e0*/  @!P1 LDC R14, c[0x0][0xb20] ;  /* 0x0002c800ff0e9b82 */ /* 0x000e700000000800 */
[----:B------:R-:W1:Y:S01]  /*47f0*/  @!P1 LDC R9, c[0x0][0xb0c] ;  /* 0x0002c300ff099b82 */ /* 0x000e620000000800 */
[----:B--2---:R2:W-:Y:S01]  /*4800*/  SYNCS.ARRIVE.TRANS64.RED.A1T0 RZ, [R0+URZ], RZ ;  /* 0x000000ff00ff79a7 */ /* 0x0045e200081004ff */
[----:B---3--:R-:W-:Y:S04]  /*4810*/  LOP3.LUT P4, RZ, R18, 0x1, RZ, 0xc0, !PT ;  /* 0x0000000112ff7812 */ /* 0x008fe8000788c0ff */
[----:B------:R-:W-:Y:S09]  /*4820*/  P2R R110, PR, RZ, 0x10 ;  /* 0x00000010ff6e7803 */ /* 0x000ff20000000000 */
[----:B------:R-:W-:Y:S02]  /*4830*/  @P4 MOV R45, R16 ;  /* 0x00000010002d4202 */ /* 0x000fe40000000f00 */
[----:B------:R-:W-:Y:S01]  /*4840*/  @P4 LOP3.LUT R43, R17, 0xffff, RZ, 0xc0, !PT ;  /* 0x0000ffff112b4812 */ /* 0x000fe200078ec0ff */
[----:B--2-4-:R-:W-:Y:S06]  /*4850*/  @!P0 BRA `(.L_x_79) ;  /* 0x0000000000a48947 */ /* 0x014fec0003800000 */
[----:B------:R-:W-:Y:S01]  /*4860*/  IMAD.HI.U32 R21, R100, R39, RZ ;  /* 0x0000002764157227 */ /* 0x000fe200078e00ff */
[----:B------:R-:W-:Y:S02]  /*4870*/  ISETP.NE.AND P0, PT, R38, 0x1, PT ;  /* 0x000000012600780c */ /* 0x000fe40003f05270 */
[----:B------:R-:W-:Y:S01]  /*4880*/  ISETP.NE.AND P2, PT, R40, 0x1, PT ;  /* 0x000000012800780c */ /* 0x000fe20003f45270 */
[----:B------:R-:W-:Y:S01]  /*4890*/  IMAD.HI.U32 R20, R99, R88, RZ ;  /* 0x0000005863147227 */ /* 0x000fe200078e00ff */
[----:B------:R-:W-:Y:S02]  /*48a0*/  SHF.R.U32.HI R21, RZ, R98, R21 ;  /* 0x00000062ff157219 */ /* 0x000fe40000011615 */
[----:B------:R-:W-:Y:S01]  /*48b0*/  ISETP.NE.AND P3, PT, R42, 0x1, PT ;  /* 0x000000012a00780c */ /* 0x000fe20003f65270 */
[----:B------:R-:W-:Y:S01]  /*48c0*/  IMAD.HI.U32 R24, R45, R88, RZ ;  /* 0x000000582d187227 */ /* 0x000fe200078e00ff */
[----:B------:R-:W-:Y:S02]  /*48d0*/  SHF.R.U32.HI R20, RZ, R89, R20 ;  /* 0x00000059ff147219 */ /* 0x000fe40000011614 */
[----:B------:R-:W-:Y:S01]  /*48e0*/  SEL R3, R100, R21, !P0 ;  /* 0x0000001564037207 */ /* 0x000fe20004000000 */
[----:B------:R-:W-:Y:S01]  /*48f0*/  IMAD.HI.U32 R21, R43, R39, RZ ;  /* 0x000000272b157227 */ /* 0x000fe200078e00ff */
[----:B------:R-:W-:Y:S02]  /*4900*/  SEL R7, R99, R20, !P3 ;  /* 0x0000001463077207 */ /* 0x000fe40005800000 */
[----:B------:R-:W-:Y:S01]  /*4910*/  SHF.R.U32.HI R24, RZ, R89, R24 ;  /* 0x00000059ff187219 */ /* 0x000fe20000011618 */
[-C--:B------:R-:W-:Y:S04]  /*4920*/  IMAD.HI.U32 R20, R3, R36.reuse, RZ ;  /* 0x0000002403147227 */ /* 0x080fe800078e00ff */
[----:B------:R-:W-:Y:S01]  /*4930*/  IMAD.HI.U32 R22, R7, R36, RZ ;  /* 0x0000002407167227 */ /* 0x000fe200078e00ff */
[-C--:B------:R-:W-:Y:S02]  /*4940*/  @P2 SHF.R.U32.HI R3, RZ, R37.reuse, R20 ;  /* 0x00000025ff032219 */ /* 0x080fe40000011614 */
[----:B------:R-:W-:Y:S02]  /*4950*/  SHF.R.U32.HI R20, RZ, R98, R21 ;  /* 0x00000062ff147219 */ /* 0x000fe40000011615 */
[----:B------:R-:W-:Y:S01]  /*4960*/  @P2 SHF.R.U32.HI R7, RZ, R37, R22 ;  /* 0x00000025ff072219 */ /* 0x000fe20000011616 */
[C---:B------:R-:W-:Y:S01]  /*4970*/  IMAD R2, R40.reuse, R3, RZ ;  /* 0x0000000328027224 */ /* 0x040fe200078e02ff */
[----:B------:R-:W-:Y:S02]  /*4980*/  SEL R5, R43, R20, !P0 ;  /* 0x000000142b057207 */ /* 0x000fe40004000000 */
[----:B------:R-:W-:Y:S01]  /*4990*/  SEL R3, R45, R24, !P3 ;  /* 0x000000182d037207 */ /* 0x000fe20005800000 */
[----:B------:R-:W-:Y:S01]  /*49a0*/  IMAD R4, R40, R7, RZ ;  /* 0x0000000728047224 */ /* 0x000fe200078e02ff */
[C---:B------:R-:W-:Y:S01]  /*49b0*/  ISETP.GE.AND P0, PT, R5.reuse, R2, PT ;  /* 0x000000020500720c */ /* 0x040fe20003f06270 */
[----:B------:R-:W-:Y:S03]  /*49c0*/  IMAD.HI.U32 R6, R5, R36, RZ ;  /* 0x0000002405067227 */ /* 0x000fe600078e00ff */
[----:B------:R-:W-:Y:S01]  /*49d0*/  ISETP.GE.OR P0, PT, R3, R4, P0 ;  /* 0x000000040300720c */ /* 0x000fe20000706670 */
[----:B------:R-:W-:Y:S01]  /*49e0*/  IMAD.MOV R4, RZ, RZ, -R3 ;  /* 0x000000ffff047224 */ /* 0x000fe200078e0a03 */
[-C--:B------:R-:W-:Y:S03]  /*49f0*/  SHF.R.U32.HI R6, RZ, R37.reuse, R6 ;  /* 0x00000025ff067219 */ /* 0x080fe60000011606 */
[----:B------:R-:W-:Y:S01]  /*4a00*/  IMAD R45, R42, R4, R45 ;  /* 0x000000042a2d7224 */ /* 0x000fe200078e022d */
[----:B------:R-:W-:Y:S05]  /*4a10*/  SEL R15, R5, R6, !P2 ;  /* 0x00000006050f7207 */ /* 0x000fea0005000000 */
[----:B------:R-:W-:Y:S02]  /*4a20*/  IMAD.MOV R6, RZ, RZ, -R15 ;  /* 0x000000ffff067224 */ /* 0x000fe400078e0a0f */
[C---:B------:R-:W-:Y:S04]  /*4a30*/  @!P0 IMAD.HI.U32 R2, R3.reuse, R36, RZ ;  /* 0x0000002403028227 */ /* 0x040fe800078e00ff */
[----:B------:R-:W-:Y:S01]  /*4a40*/  IMAD R6, R40, R6, R5 ;  /* 0x0000000628067224 */ /* 0x000fe200078e0205 */
[----:B------:R-:W-:Y:S04]  /*4a50*/  @!P0 SHF.R.U32.HI R2, RZ, R37, R2 ;  /* 0x00000025ff028219 */ /* 0x000fe80000011602 */
[----:B------:R-:W-:Y:S02]  /*4a60*/  @!P0 SEL R0, R3, R2, !P2 ;  /* 0x0000000203008207 */ /* 0x000fe40005000000 */
[----:B------:R-:W-:Y:S02]  /*4a70*/  IADD3 R2, PT, PT, -R5, RZ, RZ ;  /* 0x000000ff05027210 */ /* 0x000fe40007ffe1ff */
[----:B------:R-:W-:Y:S01]  /*4a80*/  @!P0 IADD3 R8, PT, PT, R15, -R0, RZ ;  /* 0x800000000f088210 */ /* 0x000fe20007ffe0ff */
[----:B------:R-:W-:Y:S02]  /*4a90*/  @!P0 IMAD R0, R7, R6, R0 ;  /* 0x0000000607008224 */ /* 0x000fe400078e0200 */
[----:B------:R-:W-:Y:S02]  /*4aa0*/  IMAD R43, R38, R2, R43 ;  /* 0x00000002262b7224 */ /* 0x000fe400078e022b */
[----:B------:R-:W-:Y:S02]  /*4ab0*/  @!P0 IMAD R5, R8, R40, R3 ;  /* 0x0000002808058224 */ /* 0x000fe400078e0203 */
[----:B------:R-:W-:Y:S04]  /*4ac0*/  @!P0 IMAD.MOV.U32 R3, RZ, RZ, R0 ;  /* 0x000000ffff038224 */ /* 0x000fe800078e0000 */
[----:B------:R-:W-:Y:S02]  /*4ad0*/  IMAD R45, R3, R42, R45 ;  /* 0x0000002a032d7224 */ /* 0x000fe400078e022d */
[----:B------:R-:W-:Y:S07]  /*4ae0*/  IMAD R43, R5, R38, R43 ;  /* 0x00000026052b7224 */ /* 0x000fee00078e022b */
.L_x_79:
[----:B------:R-:W-:Y:S01]  /*4af0*/  @!P1 IMAD.HI.U32 R0, R45, R12, RZ ;  /* 0x0000000c2d009227 */ /* 0x000fe200078e00ff */
[----:B-1----:R-:W-:Y:S01]  /*4b00*/  @!P1 ISETP.NE.AND P0, PT, R10, 0x1, PT ;  /* 0x000000010a00980c */ /* 0x002fe20003f05270 */
[----:B------:R-:W-:Y:S01]  /*4b10*/  ULOP3.LUT UP0, URZ, UR42, 0x1b0, URZ, 0xc0, !UPT ;  /* 0x000001b02aff7892 */ /* 0x000fe2000f80c0ff */
[----:B------:R-:W-:Y:S01]  /*4b20*/  @!P1 ISETP.NE.AND P2, PT, R9, 0x1, PT ;  /* 0x000000010900980c */ /* 0x000fe20003f45270 */
[----:B------:R-:W-:Y:S01]  /*4b30*/  @!P1 IMAD.HI.U32 R3, R43, R11, RZ ;  /* 0x0000000b2b039227 */ /* 0x000fe200078e00ff */
[----:B------:R-:W-:Y:S02]  /*4b40*/  @!P1 SHF.R.U32.HI R0, RZ, R13, R0 ;  /* 0x0000000dff009219 */ /* 0x000fe40000011600 */
[----:B------:R-:W-:Y:S01]  /*4b50*/  @P4 SHF.R.U32.HI R105, RZ, 0x10, R17 ;  /* 0x00000010ff694819 */ /* 0x000fe20000011611 */
[----:B------:R-:W-:Y:S01]  /*4b60*/  VIADD R111, R111, 0x1 ;  /* 0x000000016f6f7836 */ /* 0x000fe20000000000 */
[----:B------:R-:W-:Y:S02]  /*4b70*/  @!P1 SHF.R.U32.HI R2, RZ, R14, R3 ;  /* 0x0000000eff029219 */ /* 0x000fe40000011603 */
[----:B------:R-:W-:Y:S02]  /*4b80*/  @!P1 SEL R3, R45, R0, !P2 ;  /* 0x000000002d039207 */ /* 0x000fe40005000000 */
[----:B------:R-:W-:Y:S05]  /*4b90*/  @!P1 SEL R2, R43, R2, !P0 ;  /* 0x000000022b029207 */ /* 0x000fea0004000000 */
[----:B------:R-:W-:Y:S02]  /*4ba0*/  @!P1 IMAD.IADD R0, R2, 0x1, -R3 ;  /* 0x0000000102009824 */ /* 0x000fe400078e0a03 */
[----:B------:R-:W-:Y:S02]  /*4bb0*/  @!P1 IMAD.IADD R2, R3, 0x1, -R2 ;  /* 0x0000000103029824 */ /* 0x000fe400078e0a02 */
[----:B------:R-:W-:Y:S02]  /*4bc0*/  @!P1 IMAD R45, R0, R9, R45 ;  /* 0x00000009002d9224 */ /* 0x000fe400078e022d */
[----:B------:R-:W-:Y:S01]  /*4bd0*/  @!P1 IMAD R43, R2, R10, R43 ;  /* 0x0000000a022b9224 */ /* 0x000fe200078e022b */
[----:B------:R-:W-:Y:S06]  /*4be0*/  BRA.U !UP0, `(.L_x_80) ;  /* 0x0000000108407547 */ /* 0x000fec000b800000 */
[----:B------:R-:W1:Y:S01]  /*4bf0*/  LDCU.64 UR8, c[0x4][0x80] ;  /* 0x01001000ff0877ac */ /* 0x000e620008000a00 */
[----:B------:R-:W-:Y:S01]  /*4c00*/  MOV R3, 0x0 ;  /* 0x0000000000037802 */ /* 0x000fe20000000f00 */
[----:B------:R-:W-:Y:S02]  /*4c10*/  HFMA2 R12, -RZ, RZ, 0, 5.9604644775390625e-08 ;  /* 0x00000001ff0c7431 */ /* 0x000fe400000001ff */
[----:B------:R-:W-:Y:S02]  /*4c20*/  IMAD.MOV.U32 R8, RZ, RZ, 0x70 ;  /* 0x00000070ff087424 */ /* 0x000fe400078e00ff */
[----:B------:R-:W-:Y:S01]  /*4c30*/  IMAD.MOV.U32 R13, RZ, RZ, RZ ;  /* 0x000000ffff0d7224 */ /* 0x000fe200078e00ff */
[----:B------:R-:W2:Y:S01]  /*4c40*/  LDCU.64 UR6, c[0x4][0x88] ;  /* 0x01001100ff0677ac */ /* 0x000ea20008000a00 */
[----:B------:R-:W3:Y:S01]  /*4c50*/  LDC.64 R2, c[0x4][R3] ;  /* 0x0100000003027b82 */ /* 0x000ee20000000a00 */
[----:B------:R-:W4:Y:S01]  /*4c60*/  LDCU.64 UR4, c[0x4][0x8] ;  /* 0x01000100ff0477ac */ /* 0x000f220008000a00 */
[----:B-1----:R-:W-:Y:S01]  /*4c70*/  MOV R5, UR9 ;  /* 0x0000000900057c02 */ /* 0x002fe20008000f00 */
[----:B------:R-:W-:Y:S01]  /*4c80*/  IMAD.U32 R4, RZ, RZ, UR8 ;  /* 0x00000008ff047e24 */ /* 0x000fe2000f8e00ff */
[----:B--2---:R-:W-:Y:S01]  /*4c90*/  MOV R7, UR7 ;  /* 0x0000000700077c02 */ /* 0x004fe20008000f00 */
[----:B------:R-:W-:Y:S01]  /*4ca0*/  IMAD.U32 R6, RZ, RZ, UR6 ;  /* 0x00000006ff067e24 */ /* 0x000fe2000f8e00ff */
[----:B----4-:R-:W-:Y:S01]  /*4cb0*/  MOV R11, UR5 ;  /* 0x00000005000b7c02 */ /* 0x010fe20008000f00 */
[----:B------:R-:W-:Y:S02]  /*4cc0*/  IMAD.U32 R10, RZ, RZ, UR4 ;  /* 0x00000004ff0a7e24 */ /* 0x000fe4000f8e00ff */
[----:B------:R-:W-:Y:S07]  /*4cd0*/  LEPC R20, `(.L_x_80) ;  /* 0x000000001014794e */ /* 0x000fee0000000000 */
[----:B---3-5:R-:W-:Y:S05]  /*4ce0*/  CALL.ABS.NOINC R2 ;  /* 0x0000000002007343 */ /* 0x028fea0003c00000 */
.L_x_80:
[----:B------:R-:W-:Y:S01]  /*4cf0*/  LOP3.LUT P0, RZ, R109, 0x1b0, RZ, 0xc0, !PT ;  /* 0x000001b06dff7812 */ /* 0x000fe2000780c0ff */
[----:B------:R-:W-:Y:S11]  /*4d00*/  BSSY.RECONVERGENT B6, `(.L_x_81) ;  /* 0x0000013000067945 */ /* 0x000ff60003800200 */
[----:B------:R-:W-:Y:S01]  /*4d10*/  @!UPT UIADD3 URZ, UPT, UPT, URZ, URZ, URZ ;  /* 0x000000fffffff290 */ /* 0x000fe2000fffe0ff */
[----:B------:R-:W-:Y:S05]  /*4d20*/  @!P0 BRA `(.L_x_82) ;  /* 0x0000000000408947 */ /* 0x000fea0003800000 */
        /* <DEDUP_REMOVED lines=16> */
.L_x_82:
[----:B------:R-:W-:Y:S05]  /*4e30*/  BSYNC.RECONVERGENT B6 ;  /* 0x0000000000067941 */ /* 0x000fea0003800200 */
.L_x_81:
[----:B------:R-:W-:Y:S01]  /*4e40*/  ISETP.NE.U32.AND P3, PT, R86, RZ, PT ;  /* 0x000000ff5600720c */ /* 0x000fe20003f65070 */
[----:B------:R-:W-:Y:S01]  /*4e50*/  UISETP.NE.AND UP1, UPT, UR44, URZ, UPT ;  /* 0x000000ff2c00728c */ /* 0x000fe2000bf25270 */
[----:B------:R-:W-:Y:S02]  /*4e60*/  ISETP.NE.U32.AND P4, PT, R82, RZ, PT ;  /* 0x000000ff5200720c */ /* 0x000fe40003f85070 */
[----:B------:R-:W-:Y:S02]  /*4e70*/  ISETP.NE.AND.EX P3, PT, R87, RZ, PT, P3 ;  /* 0x000000ff5700720c */ /* 0x000fe40003f65330 */
[----:B------:R-:W-:Y:S02]  /*4e80*/  PLOP3.LUT P1, PT, PT, PT, PT, 0x8, 0x80 ;  /* 0x000000000080781c */ /* 0x000fe40003f2e170 */
[----:B------:R-:W-:Y:S02]  /*4e90*/  PLOP3.LUT P0, PT, PT, PT, UP1, 0x80, 0x8 ;  /* 0x000000000008781c */ /* 0x000fe40003f0f018 */
[----:B------:R-:W-:Y:S02]  /*4ea0*/  ISETP.NE.AND.EX P4, PT, R83, RZ, PT, P4 ;  /* 0x000000ff5300720c */ /* 0x000fe40003f85340 */
[----:B------:R-:W1:Y:S09]  /*4eb0*/  @UP1 LDCU.64 UR4, c[0x0][0x888] ;  /* 0x00011100ff0417ac */ /* 0x000e720008000a00 */
[----:B------:R-:W-:Y:S01]  /*4ec0*/  @P0 PLOP3.LUT P1, PT, P3, PT, PT, 0x80, 0x8 ;  /* 0x000000000008081c */ /* 0x000fe20001f2f070 */
[----:B-1----:R-:W-:Y:S04]  /*4ed0*/  @UP1 UISETP.NE.U32.AND UP0, UPT, UR4, URZ, UPT ;  /* 0x000000ff0400128c */ /* 0x002fe8000bf05070 */
[----:B------:R-:W-:Y:S04]  /*4ee0*/  @UP1 UISETP.NE.AND.EX UP0, UPT, UR5, URZ, UPT, UP0 ;  /* 0x000000ff0500128c */ /* 0x000fe8000bf05300 */
[----:B------:R-:W-:Y:S01]  /*4ef0*/  @UP1 USEL UR4, URZ, 0xffffffff, UP0 ;  /* 0xffffffffff041887 */ /* 0x000fe20008000000 */
[----:B------:R-:W-:Y:S11]  /*4f00*/  @!P3 BRA `(.L_x_83) ;  /* 0x00000000002cb947 */ /* 0x000ff60003800000 */
[----:B------:R-:W-:Y:S01]  /*4f10*/  ISETP.NE.U32.AND P2, PT, R84, RZ, PT ;  /* 0x000000ff5400720c */ /* 0x000fe20003f45070 */
[----:B------:R-:W-:Y:S03]  /*4f20*/  IMAD.MOV.U32 R96, RZ, RZ, 0x1 ;  /* 0x00000001ff607424 */ /* 0x000fe600078e00ff */
[----:B------:R-:W-:Y:S11]  /*4f30*/  ISETP.NE.AND.EX P2, PT, R85, RZ, PT, P2 ;  /* 0x000000ff5500720c */ /* 0x000ff60003f45320 */
[----:B------:R-:W-:Y:S02]  /*4f40*/  @!UPT UIADD3 URZ, UPT, UPT, URZ, URZ, URZ ;  /* 0x000000fffffff290 */ /* 0x000fe4000fffe0ff */
[----:B------:R-:W1:Y:S01]  /*4f50*/  @P2 LDC.64 R2, c[0x0][0x888] ;  /* 0x00022200ff022b82 */ /* 0x000e620000000a00 */
[----:B------:R-:W-:Y:S04]  /*4f60*/  @P2 IMAD R0, R86, UR36, RZ ;  /* 0x0000002456002c24 */ /* 0x000fe8000f8e02ff */
[----:B-1----:R-:W-:Y:S04]  /*4f70*/  @P2 IMAD.WIDE R2, R0, 0x4, R2 ;  /* 0x0000000400022825 */ /* 0x002fe800078e0202 */
[----:B------:R-:W-:Y:S01]  /*4f80*/  HFMA2 R0, -RZ, RZ, 0, 5.9604644775390625e-08 ;  /* 0x00000001ff007431 */ /* 0x000fe200000001ff */
[----:B-----5:R1:W5:Y:S04]  /*4f90*/  @P2 LDG.E R49, desc[UR40][R2.64] ;  /* 0x0000002802312981 */ /* 0x020368000c1e1900 */
[----:B------:R-:W-:Y:S01]  /*4fa0*/  @!P2 PRMT R96, R0, 0x7610, R96 ;  /* 0x000076100060a816 */ /* 0x000fe20000000060 */
[----:B-1----:R-:W2:Y:S06]  /*4fb0*/  @!P2 LDC R49, c[0x0][0x880] ;  /* 0x00022000ff31ab82 */ /* 0x002eac0000000800 */
.L_x_83:
[----:B------:R-:W-:Y:S05]  /*4fc0*/  @!P4 BRA `(.L_x_84) ;  /* 0x000000000020c947 */ /* 0x000fea0003800000 */
[----:B------:R-:W-:Y:S04]  /*4fd0*/  ISETP.NE.U32.AND P2, PT, R80, RZ, PT ;  /* 0x000000ff5000720c */ /* 0x000fe80003f45070 */
[----:B------:R-:W-:Y:S11]  /*4fe0*/  ISETP.NE.AND.EX P2, PT, R81, RZ, PT, P2 ;  /* 0x000000ff5100720c */ /* 0x000ff60003f45320 */
[----:B------:R-:W-:Y:S02]  /*4ff0*/  @!UPT UIADD3 URZ, UPT, UPT, URZ, URZ, URZ ;  /* 0x000000fffffff290 */ /* 0x000fe4000fffe0ff */
[----:B------:R-:W1:Y:S01]  /*5000*/  @P2 LDC.64 R2, c[0x0][0x8a8] ;  /* 0x00022a00ff022b82 */ /* 0x000e620000000a00 */
[----:B------:R-:W-:Y:S04]  /*5010*/  @P2 IMAD R0, R82, UR36, RZ ;  /* 0x0000002452002c24 */ /* 0x000fe8000f8e02ff */
[----:B-1----:R-:W-:Y:S05]  /*5020*/  @P2 IMAD.WIDE R2, R0, 0x4, R2 ;  /* 0x0000000400022825 */ /* 0x002fea00078e0202 */
[----:B-----5:R1:W5:Y:S02]  /*5030*/  @P2 LDG.E R47, desc[UR40][R2.64] ;  /* 0x00000028022f2981 */ /* 0x020364000c1e1900 */
[----:B-1----:R-:W3:Y:S02]  /*5040*/  @!P2 LDC R47, c[0x0][0x8a0] ;  /* 0x00022800ff2fab82 */ /* 0x002ee40000000800 */
.L_x_84:
[----:B--2--5:R-:W-:Y:S01]  /*5050*/  @P0 FSETP.NEU.AND P4, PT, R49, RZ, PT ;  /* 0x000000ff3100020b */ /* 0x024fe20003f8d000 */
[----:B------:R-:W-:Y:S01]  /*5060*/  IMAD.U32 R0, RZ, RZ, UR4 ;  /* 0x00000004ff007e24 */ /* 0x000fe2000f8e00ff */
[----:B------:R-:W-:Y:S01]  /*5070*/  @P0 LOP3.LUT P2, RZ, R96, 0xff, RZ, 0xc0, !PT ;  /* 0x000000ff60ff0812 */ /* 0x000fe2000784c0ff */
[----:B------:R-:W-:Y:S01]  /*5080*/  BSSY B1, `(.L_x_85) ;  /* 0x0000039000017945 */ /* 0x000fe20003800000 */
[----:B------:R-:W-:Y:S02]  /*5090*/  @P0 SEL R9, RZ, 0xffffffff, P4 ;  /* 0xffffffffff090807 */ /* 0x000fe40002000000 */
[----:B------:R-:W-:Y:S02]  /*50a0*/  CS2R R54, SRZ ;  /* 0x0000000000367805 */ /* 0x000fe4000001ff00 */
[----:B------:R-:W-:Y:S02]  /*50b0*/  LEA R92, R44, UR43, 0x3 ;  /* 0x0000002b2c5c7c11 */ /* 0x000fe4000f8e18ff */
[----:B------:R-:W-:Y:S02]  /*50c0*/  CS2R R52, SRZ ;  /* 0x0000000000347805 */ /* 0x000fe4000001ff00 */
[----:B------:R-:W-:Y:S02]  /*50d0*/  @P1 SEL R9, R0, R9, !P2 ;  /* 0x0000000900091207 */ /* 0x000fe40005000000 */
[----:B------:R-:W-:Y:S02]  /*50e0*/  CS2R R58, SRZ ;  /* 0x00000000003a7805 */ /* 0x000fe4000001ff00 */
[----:B------:R-:W-:Y:S02]  /*50f0*/  SHF.L.U32 R7, R108, 0x1f, RZ ;  /* 0x0000001f6c077819 */ /* 0x000fe400000006ff */
[----:B------:R-:W-:Y:S02]  /*5100*/  CS2R R56, SRZ ;  /* 0x0000000000387805 */ /* 0x000fe4000001ff00 */
[----:B------:R-:W-:Y:S02]  /*5110*/  @P0 LOP3.LUT R9, R9, 0x1, RZ, 0xc0, !PT ;  /* 0x0000000109090812 */ /* 0x000fe400078ec0ff */
[C---:B------:R-:W-:Y:S02]  /*5120*/  LEA.HI R5, R44.reuse, R44, RZ, 0x1 ;  /* 0x0000002c2c057211 */ /* 0x040fe400078f08ff */
[----:B------:R-:W-:Y:S02]  /*5130*/  ISETP.NE.U32.OR P1, PT, R9, 0x1, !P0 ;  /* 0x000000010900780c */ /* 0x000fe40004725470 */
[----:B------:R-:W-:Y:S01]  /*5140*/  PLOP3.LUT P5, PT, PT, PT, PT, 0x8, 0x80 ;  /* 0x000000000080781c */ /* 0x000fe20003fae170 */
[C---:B------:R-:W-:Y:S01]  /*5150*/  IMAD.SHL.U32 R3, R5.reuse, 0x20, RZ ;  /* 0x0000002005037824 */ /* 0x040fe200078e00ff */
[----:B------:R-:W-:Y:S04]  /*5160*/  LOP3.LUT R5, R5, 0xffe, RZ, 0xc0, !PT ;  /* 0x00000ffe05057812 */ /* 0x000fe800078ec0ff */
[----:B------:R-:W-:Y:S01]  /*5170*/  LOP3.LUT R3, R3, 0xffffffc0, RZ, 0xc0, !PT ;  /* 0xffffffc003037812 */ /* 0x000fe200078ec0ff */
[----:B------:R-:W-:Y:S04]  /*5180*/  IMAD.IADD R32, R44, 0x1, -R5 ;  /* 0x000000012c207824 */ /* 0x000fe800078e0a05 */
[----:B------:R-:W-:Y:S01]  /*5190*/  @P1 SHF.L.U32 R2, R106, 0x1f, RZ ;  /* 0x0000001f6a021819 */ /* 0x000fe200000006ff */
[----:B------:R-:W-:Y:S03]  /*51a0*/  IMAD.IADD R3, R46, 0x1, R3 ;  /* 0x000000012e037824 */ /* 0x000fe600078e0203 */
[----:B------:R-:W1:Y:S01]  /*51b0*/  @P1 SYNCS.PHASECHK.TRANS64.TRYWAIT P0, [UR43+0x50], R2 ;  /* 0x00005002ff0015a7 */ /* 0x000e62000800112b */
[----:B------:R-:W-:Y:S01]  /*51c0*/  IMAD R32, R32, 0x100000, R3 ;  /* 0x0010000020207824 */ /* 0x000fe200078e0203 */
[----:B------:R2:W4:Y:S01]  /*51d0*/  SYNCS.PHASECHK.TRANS64.TRYWAIT P4, [R92+URZ+0x90], R7 ;  /* 0x000090075c0075a7 */ /* 0x00052200080811ff */
[----:B-1----:R-:W-:Y:S01]  /*51e0*/  @P1 PLOP3.LUT P5, PT, P0, PT, PT, 0x8, 0x80 ;  /* 0x000000000080181c */ /* 0x002fe200007ae170 */
[----:B------:R-:W-:Y:S01]  /*51f0*/  @!UPT UIADD3 URZ, UPT, UPT, URZ, URZ, URZ ;  /* 0x000000fffffff290 */ /* 0x000fe2000fffe0ff */
[----:B--2---:R-:W-:Y:S11]  /*5200*/  @!P1 BRA `(.L_x_86) ;  /* 0x0000000000809947 */ /* 0x004ff60003800000 */
[----:B------:R-:W-:Y:S01]  /*5210*/  ISETP.NE.U32.AND P0, PT, RZ, UR38, PT ;  /* 0x00000026ff007c0c */ /* 0x000fe2000bf05070 */
[----:B------:R-:W-:Y:S01]  /*5220*/  BSSY B0, `(.L_x_87) ;  /* 0x0000012000007945 */ /* 0x000fe20003800000 */
[----:B------:R-:W-:Y:S02]  /*5230*/  FSETP.NEU.AND P2, PT, R49, RZ, PT ;  /* 0x000000ff3100720b */ /* 0x000fe40003f4d000 */
[----:B------:R-:W-:Y:S02]  /*5240*/  CS2R R58, SRZ ;  /* 0x00000000003a7805 */ /* 0x000fe4000001ff00 */
[----:B------:R-:W-:Y:S02]  /*5250*/  ISETP.NE.AND.EX P0, PT, RZ, UR39, PT, P0 ;  /* 0x00000027ff007c0c */ /* 0x000fe4000bf05300 */
[----:B------:R-:W-:Y:S02]  /*5260*/  CS2R R56, SRZ ;  /* 0x0000000000387805 */ /* 0x000fe4000001ff00 */
[----:B------:R-:W-:Y:S02]  /*5270*/  LOP3.LUT P1, RZ, R96, 0xff, RZ, 0xc0, !PT ;  /* 0x000000ff60ff7812 */ /* 0x000fe4000782c0ff */
[----:B------:R-:W-:Y:S02]  /*5280*/  CS2R R54, SRZ ;  /* 0x0000000000367805 */ /* 0x000fe4000001ff00 */
[----:B------:R-:W-:Y:S02]  /*5290*/  SEL R0, RZ, 0xffffffff, P2 ;  /* 0xffffffffff007807 */ /* 0x000fe40001000000 */
[----:B------:R-:W-:Y:S02]  /*52a0*/  CS2R R52, SRZ ;  /* 0x0000000000347805 */ /* 0x000fe4000001ff00 */
[----:B------:R-:W-:Y:S04]  /*52b0*/  SEL R3, RZ, 0xffffffff, P0 ;  /* 0xffffffffff037807 */ /* 0x000fe80000000000 */
[----:B------:R-:W-:Y:S04]  /*52c0*/  @P3 SEL R0, R3, R0, !P1 ;  /* 0x0000000003003207 */ /* 0x000fe80004800000 */
[----:B------:R-:W-:Y:S04]  /*52d0*/  LOP3.LUT R0, R0, 0x1, RZ, 0xc0, !PT ;  /* 0x0000000100007812 */ /* 0x000fe800078ec0ff */
[----:B------:R-:W-:Y:S01]  /*52e0*/  ISETP.NE.U32.AND P0, PT, R0, 0x1, PT ;  /* 0x000000010000780c */ /* 0x000fe20003f05070 */
[----:B------:R-:W-:Y:S01]  /*52f0*/  @!UPT UIADD3 URZ, UPT, UPT, URZ, URZ, URZ ;  /* 0x000000fffffff290 */ /* 0x000fe2000fffe0ff */
[----:B------:R-:W-:Y:S11]  /*5300*/  @!P5 BRA `(.L_x_88) ;  /* 0x00000000000cd947 */ /* 0x000ff60003800000 */
[----:B------:R-:W-:Y:S04]  /*5310*/  SHF.L.U32 R3, R106, 0x1f, RZ ;  /* 0x0000001f6a037819 */ /* 0x000fe800000006ff */
[----:B------:R-:W1:Y:S02]  /*5320*/  SYNCS.PHASECHK.TRANS64.TRYWAIT P1, [UR43+0x50], R3 ;  /* 0x00005003ff0075a7 */ /* 0x000e64000802112b */
[----:B-1----:R-:W-:Y:S05]  /*5330*/  @!P1 BRA `(.L_x_89) ;  /* 0x00000014006c9947 */ /* 0x002fea0003800000 */
.L_x_88:
[----:B------:R-:W-:Y:S05]  /*5340*/  BSYNC B0 ;  /* 0x0000000000007941 */ /* 0x000fea0003800000 */
.L_x_87:
[----:B------:R2:W1:Y:S01]  /*5350*/  @P0 LDS.128 R56, [R103+UR43+0x200] ;  /* 0x0002002b67380984 */ /* 0x0004620008000c00 */
[----:B------:R-:W-:Y:S01]  /*5360*/  UIADD3 UR4, UPT, UPT, UR43, 0x58, URZ ;  /* 0x000000582b047890 */ /* 0x000fe2000fffe0ff */
[----:B------:R-:W-:Y:S02]  /*5370*/  LOP3.LUT R106, R106, 0x1, RZ, 0x3c, !PT ;  /* 0x000000016a6a7812 */ /* 0x000fe400078e3cff */
[----:B------:R2:W1:Y:S01]  /*5380*/  @P0 LDS.128 R52, [R102+0x10] ;  /* 0x0000100066340984 */ /* 0x0004620000000c00 */
[----:B------:R-:W-:Y:S01]  /*5390*/  UPRMT UR4, UR37, 0x654, UR4 ;  /* 0x0000065425047896 */ /* 0x000fe20008000004 */
[----:B------:R-:W-:Y:S01]  /*53a0*/  @!PT LDS RZ, [RZ] ;  /* 0x00000000fffff984 */ /* 0x000fe20000000800 */
[----:B------:R-:W-:Y:S01]  /*53b0*/  @!PT LDS RZ, [RZ] ;  /* 0x00000000fffff984 */ /* 0x000fe20000000800 */
[----:B------:R-:W-:Y:S01]  /*53c0*/  @!PT LDS RZ, [RZ] ;  /* 0x00000000fffff984 */ /* 0x000fe20000000800 */
[----:B------:R-:W-:Y:S01]  /*53d0*/  @!PT LDS RZ, [RZ] ;  /* 0x00000000fffff984 */ /* 0x000fe20000000800 */
[----:B------:R5:W-:Y:S06]  /*53e0*/  MEMBAR.ALL.CTA ;  /* 0x0000000000007992 */ /* 0x000bec0000008000 */
[----:B-----5:R-:W5:Y:S02]  /*53f0*/  FENCE.VIEW.ASYNC.S ;  /* 0x00000000000073c6 */ /* 0x020f640000000000 */
[----:B-----5:R-:W-:Y:S03]  /*5400*/  SYNCS.ARRIVE.TRANS64.RED.A1T0 RZ, [UR4], RZ ;  /* 0x000000ffffff79a7 */ /* 0x020fe60008100404 */
.L_x_86:
[----:B------:R-:W-:Y:S05]  /*5410*/  BSYNC B1 ;  /* 0x0000000000017941 */ /* 0x000fea0003800000 */
.L_x_85:
[----:B-1----:R-:W-:Y:S04]  /*5420*/  SHF.R.U32.HI R3, RZ, 0x15, R32 ;  /* 0x00000015ff037819 */ /* 0x002fe80000011620 */
[----:B------:R-:W-:Y:S01]  /*5430*/  LOP3.LUT P0, RZ, R3, 0x3, R104, 0x48, !PT ;  /* 0x0000000303ff7812 */ /* 0x000fe20007804868 */
[----:B------:R-:W-:Y:S01]  /*5440*/  @!UPT UIADD3 URZ, UPT, UPT, URZ, URZ, URZ ;  /* 0x000000fffffff290 */ /* 0x000fe2000fffe0ff */
[----:B----4-:R-:W-:Y:S11]  /*5450*/  @P4 BRA `(.L_x_90) ;  /* 0x0000000000084947 */ /* 0x010ff60003800000 */
[----:B------:R-:W1:Y:S02]  /*5460*/  SYNCS.PHASECHK.TRANS64.TRYWAIT P1, [R92+URZ+0x90], R7 ;  /* 0x000090075c0075a7 */ /* 0x000e6400080211ff */
[----:B-1----:R-:W-:Y:S05]  /*5470*/  @!P1 BRA `(.L_x_91) ;  /* 0x0000001400349947 */ /* 0x002fea0003800000 */
.L_x_90:
[----:B------:R-:W-:Y:S05]  /*5480*/  @!P0 BRA `(.L_x_92) ;  /* 0x0000000000408947 */ /* 0x000fea0003800000 */
[----:B------:R-:W4:Y:S01]  /*5490*/  LDCU.64 UR8, c[0x4][0x70] ;  /* 0x01000e00ff0877ac */ /* 0x000f220008000a00 */
[----:B------:R-:W-:Y:S01]  /*54a0*/  MOV R3, 0x0 ;  /* 0x0000000000037802 */ /* 0x000fe20000000f00 */
[----:B------:R-:W-:Y:S02]  /*54b0*/  HFMA2 R12, -RZ, RZ, 0, 5.9604644775390625e-08 ;  /* 0x00000001ff0c7431 */ /* 0x000fe400000001ff */
[----:B------:R-:W-:Y:S02]  /*54c0*/  IMAD.MOV.U32 R8, RZ, RZ, 0x192 ;  /* 0x00000192ff087424 */ /* 0x000fe400078e00ff */
[----:B------:R-:W-:Y:S01]  /*54d0*/  IMAD.MOV.U32 R13, RZ, RZ, RZ ;  /* 0x000000ffff0d7224 */ /* 0x000fe200078e00ff */
[----:B------:R-:W1:Y:S01]  /*54e0*/  LDCU.64 UR6, c[0x4][0x78] ;  /* 0x01000f00ff0677ac */ /* 0x000e620008000a00 */
[----:B------:R-:W2:Y:S01]  /*54f0*/  LDC.64 R2, c[0x4][R3] ;  /* 0x0100000003027b82 */ /* 0x000ea20000000a00 */
[----:B------:R-:W5:Y:S01]  /*5500*/  LDCU.64 UR4, c[0x4][0x10] ;  /* 0x01000200ff0477ac */ /* 0x000f620008000a00 */
[----:B----4-:R-:W-:Y:S01]  /*5510*/  MOV R5, UR9 ;  /* 0x0000000900057c02 */ /* 0x010fe20008000f00 */
[----:B------:R-:W-:Y:S01]  /*5520*/  IMAD.U32 R4, RZ, RZ, UR8 ;  /* 0x00000008ff047e24 */ /* 0x000fe2000f8e00ff */
[----:B-1----:R-:W-:Y:S01]  /*5530*/  MOV R7, UR7 ;  /* 0x0000000700077c02 */ /* 0x002fe20008000f00 */
[----:B------:R-:W-:Y:S01]  /*5540*/  IMAD.U32 R6, RZ, RZ, UR6 ;  /* 0x00000006ff067e24 */ /* 0x000fe2000f8e00ff */
[----:B-----5:R-:W-:Y:S01]  /*5550*/  MOV R11, UR5 ;  /* 0x00000005000b7c02 */ /* 0x020fe20008000f00 */
[----:B------:R-:W-:Y:S02]  /*5560*/  IMAD.U32 R10, RZ, RZ, UR4 ;  /* 0x00000004ff0a7e24 */ /* 0x000fe4000f8e00ff */
[----:B------:R-:W-:Y:S07]  /*5570*/  LEPC R20, `(.L_x_92) ;  /* 0x000000001014794e */ /* 0x000fee0000000000 */
[----:B--23--:R-:W-:Y:S05]  /*5580*/  CALL.ABS.NOINC R2 ;  /* 0x0000000002007343 */ /* 0x00cfea0003c00000 */
.L_x_92:
[----:B------:R-:W-:Y:S01]  /*5590*/  LOP3.LUT P0, RZ, R101, 0x60, RZ, 0xc0, !PT ;  /* 0x0000006065ff7812 */ /* 0x000fe2000780c0ff */
[----:B------:R-:W-:Y:S05]  /*55a0*/  WARPSYNC.ALL ;  /* 0x0000000000007948 */ /* 0x000fea0003800000 */
[----:B------:R-:W-:Y:S01]  /*55b0*/  R2UR UR4, R32 ;  /* 0x00000000200472ca */ /* 0x000fe200000e0000 */
[----:B------:R-:W-:Y:S01]  /*55c0*/  BSSY.RECONVERGENT B0, `(.L_x_93) ;  /* 0x00000a0000007945 */ /* 0x000fe20003800200 */
[-C--:B------:R-:W-:Y:S02]  /*55d0*/  F2FP.F16.E4M3.UNPACK_B R50, R56.reuse ;  /* 0x00000038ff32723e */ /* 0x080fe400020006ff */
[----:B------:R-:W-:Y:S02]  /*55e0*/  F2FP.F16.E4M3.UNPACK_B R63, R56.H1 ;  /* 0x00000038ff3f723e */ /* 0x000fe400030006ff */
[-C--:B------:R-:W-:Y:S01]  /*55f0*/  F2FP.F16.E4M3.UNPACK_B R56, R57.reuse ;  /* 0x00000039ff38723e */ /* 0x080fe200020006ff */
[--C-:B------:R-:W-:Y:S01]  /*5600*/  HADD2.F32 R48, -RZ, R50.reuse.H0_H0 ;  /* 0x20000032ff307230 */ /* 0x100fe20000004100 */
[----:B------:R-:W-:Y:S01]  /*5610*/  F2FP.F16.E4M3.UNPACK_B R57, R57.H1 ;  /* 0x00000039ff39723e */ /* 0x000fe200030006ff */
[----:B------:R-:W-:Y:S01]  /*5620*/  HADD2.F32 R50, -RZ, R50.H1_H1 ;  /* 0x30000032ff327230 */ /* 0x000fe20000004100 */
[-C--:B------:R-:W-:Y:S01]  /*5630*/  F2FP.F16.E4M3.UNPACK_B R66, R52.reuse ;  /* 0x00000034ff42723e */ /* 0x080fe200020006ff */
[--C-:B------:R-:W-:Y:S01]  /*5640*/  HADD2.F32 R51, -RZ, R63.reuse.H0_H0 ;  /* 0x2000003fff337230 */ /* 0x100fe20000004100 */
[----:B------:R-:W-:Y:S01]  /*5650*/  F2FP.F16.E4M3.UNPACK_B R68, R52.H1 ;  /* 0x00000034ff44723e */ /* 0x000fe200030006ff */
[----:B-1----:R-:W-:Y:S01]  /*5660*/  LDTM.16dp32bit_t0_t15.x32 R4, tmem[UR4] ;  /* 0x00000004000479ee */ /* 0x002fe20008a80000 */
[----:B------:R-:W3:Y:S01]  /*5670*/  LDTM.16dp32bit_t16_t31.x32 R4, tmem[UR4+0x20] ;  /* 0x00002004000479ee */ /* 0x000ee20008aa0000 */
[----:B------:R-:W-:Y:S01]  /*5680*/  NOP ;  /* 0x0000000000007918 */ /* 0x000fe20000000000 */
[----:B------:R-:W-:Y:S01]  /*5690*/  R2UR UR5, R92 ;  /* 0x000000005c0572ca */ /* 0x000fe200000e0000 */
[--C-:B------:R-:W-:Y:S01]  /*56a0*/  HADD2.F32 R65, -RZ, R66.reuse.H0_H0 ;  /* 0x20000042ff417230 */ /* 0x100fe20000004100 */
[----:B------:R-:W-:Y:S01]  /*56b0*/  F2FP.F16.E4M3.UNPACK_B R61, R58 ;  /* 0x0000003aff3d723e */ /* 0x000fe200020006ff */
[----:B------:R-:W-:Y:S01]  /*56c0*/  HADD2.F32 R67, -RZ, R66.H1_H1 ;  /* 0x30000042ff437230 */ /* 0x000fe20000004100 */
[-C--:B------:R-:W-:Y:S01]  /*56d0*/  F2FP.F16.E4M3.UNPACK_B R70, R53.reuse ;  /* 0x00000035ff46723e */ /* 0x080fe200020006ff */
[----:B------:R-:W-:Y:S01]  /*56e0*/  HADD2.F32 R52, -RZ, R63.H1_H1 ;  /* 0x3000003fff347230 */ /* 0x000fe20000004100 */
[----:B------:R-:W-:Y:S01]  /*56f0*/  F2FP.F16.E4M3.UNPACK_B R72, R53.H1 ;  /* 0x00000035ff48723e */ /* 0x000fe200030006ff */
[----:B------:R-:W-:Y:S01]  /*5700*/  HADD2.F32 R53, -RZ, R56.H0_H0 ;  /* 0x20000038ff357230 */ /* 0x000fe20000004100 */
[-C--:B------:R-:W-:Y:S01]  /*5710*/  F2FP.F16.E4M3.UNPACK_B R74, R54.reuse ;  /* 0x00000036ff4a723e */ /* 0x080fe200020006ff */
[----:B------:R-:W-:Y:S01]  /*5720*/  HADD2.F32 R69, -RZ, R70.H0_H0 ;  /* 0x20000046ff457230 */ /* 0x000fe20000004100 */
[----:B------:R-:W-:Y:S01]  /*5730*/  F2FP.F16.E4M3.UNPACK_B R76, R54.H1 ;  /* 0x00000036ff4c723e */ /* 0x000fe200030006ff */
[----:B------:R-:W-:Y:S01]  /*5740*/  HADD2.F32 R54, -RZ, R56.H1_H1 ;  /* 0x30000038ff367230 */ /* 0x000fe20000004100 */
[----:B------:R-:W-:Y:S01]  /*5750*/  F2FP.F16.E4M3.UNPACK_B R60, R58.H1 ;  /* 0x0000003aff3c723e */ /* 0x000fe200030006ff */
[----:B------:R-:W-:Y:S01]  /*5760*/  UIADD3 UR5, UPT, UPT, UR5, 0xb0, URZ ;  /* 0x000000b005057890 */ /* 0x000fe2000fffe0ff */
[----:B------:R-:W-:Y:S01]  /*5770*/  HADD2.F32 R58, -RZ, R61.H1_H1 ;  /* 0x3000003dff3a7230 */ /* 0x000fe20000004100 */
[----:B------:R-:W-:Y:S01]  /*5780*/  F2FP.F16.E4M3.UNPACK_B R77, R55 ;  /* 0x00000037ff4d723e */ /* 0x000fe200020006ff */
[----:B------:R-:W-:Y:S01]  /*5790*/  HADD2.F32 R70, -RZ, R70.H1_H1 ;  /* 0x30000046ff467230 */ /* 0x000fe20000004100 */
[----:B------:R-:W-:Y:S01]  /*57a0*/  UPRMT UR5, UR37, 0x654, UR5 ;  /* 0x0000065425057896 */ /* 0x000fe20008000005 */
[--C-:B------:R-:W-:Y:S01]  /*57b0*/  HADD2.F32 R73, -RZ, R74.reuse.H0_H0 ;  /* 0x2000004aff497230 */ /* 0x100fe20000004100 */
[----:B------:R-:W-:Y:S01]  /*57c0*/  F2FP.F16.E4M3.UNPACK_B R62, R59 ;  /* 0x0000003bff3e723e */ /* 0x000fe200020006ff */
[----:B------:R-:W-:Y:S01]  /*57d0*/  HADD2.F32 R74, -RZ, R74.H1_H1 ;  /* 0x3000004aff4a7230 */ /* 0x000fe20000004100 */
[----:B------:R-:W-:Y:S01]  /*57e0*/  F2FP.F16.E4M3.UNPACK_B R78, R55.H1 ;  /* 0x00000037ff4e723e */ /* 0x000fe200030006ff */
[C---:B---3--:R-:W-:Y:S01]  /*57f0*/  FMUL R4, R47.reuse, R4 ;  /* 0x000000042f047220 */ /* 0x048fe20000400000 */
[C---:B------:R-:W-:Y:S01]  /*5800*/  FMUL R5, R47.reuse, R5 ;  /* 0x000000052f057220 */ /* 0x040fe20000400000 */
[C---:B------:R-:W-:Y:S01]  /*5810*/  FMUL R8, R47.reuse, R8 ;  /* 0x000000082f087220 */ /* 0x040fe20000400000 */
[----:B------:R-:W-:Y:S01]  /*5820*/  FMUL R9, R47, R9 ;  /* 0x000000092f097220 */ /* 0x000fe20000400000 */
[----:B------:R-:W-:Y:S01]  /*5830*/  SYNCS.ARRIVE.TRANS64.RED.A1T0 RZ, [UR5], RZ ;  /* 0x000000ffffff79a7 */ /* 0x000fe20008100405 */
[C---:B------:R-:W-:Y:S01]  /*5840*/  FFMA R4, R49.reuse, R48, R4 ;  /* 0x0000003031047223 */ /* 0x040fe20000000004 */
[----:B------:R-:W-:Y:S01]  /*5850*/  FFMA R5, R49, R50, R5 ;  /* 0x0000003231057223 */ /* 0x000fe20000000005 */
[C---:B------:R-:W-:Y:S01]  /*5860*/  FMUL R12, R47.reuse, R12 ;  /* 0x0000000c2f0c7220 */ /* 0x040fe20000400000 */
        /* <DEDUP_REMOVED lines=9> */
[----:B------:R-:W-:Y:S02]  /*5900*/  HADD2.F32 R48, -RZ, R77.H1_H1 ;  /* 0x3000004dff307230 */ /* 0x000fe40000004100 */
[C---:B------:R-:W-:Y:S01]  /*5910*/  FMUL R28, R47.reuse, R32 ;  /* 0x000000202f1c7220 */ /* 0x040fe20000400000 */
[C---:B------:R-:W-:Y:S01]  /*5920*/  FMUL R29, R47.reuse, R33 ;  /* 0x000000212f1d7220 */ /* 0x040fe20000400000 */
[C---:B------:R-:W-:Y:S01]  /*5930*/  FMUL R6, R47.reuse, R6 ;  /* 0x000000062f067220 */ /* 0x040fe20000400000 */
[C---:B------:R-:W-:Y:S01]  /*5940*/  FMUL R7, R47.reuse, R7 ;  /* 0x000000072f077220 */ /* 0x040fe20000400000 */
[--C-:B------:R-:W-:Y:S02]  /*5950*/  HADD2.F32 R55, -RZ, R57.reuse.H0_H0 ;  /* 0x20000039ff377230 */ /* 0x100fe40000004100 */
[----:B------:R-:W-:Y:S01]  /*5960*/  FMUL R10, R47, R10 ;  /* 0x0000000a2f0a7220 */ /* 0x000fe20000400000 */
[C---:B------:R-:W-:Y:S01]  /*5970*/  FFMA R6, R49.reuse, R51, R6 ;  /* 0x0000003331067223 */ /* 0x040fe20000000006 */
[----:B------:R-:W-:Y:S02]  /*5980*/  HADD2.F32 R56, -RZ, R57.H1_H1 ;  /* 0x30000039ff387230 */ /* 0x000fe40000004100 */
[C---:B------:R-:W-:Y:S01]  /*5990*/  FFMA R7, R49.reuse, R52, R7 ;  /* 0x0000003431077223 */ /* 0x040fe20000000007 */
[C---:B------:R-:W-:Y:S01]  /*59a0*/  FFMA R8, R49.reuse, R53, R8 ;  /* 0x0000003531087223 */ /* 0x040fe20000000008 */
[C---:B------:R-:W-:Y:S01]  /*59b0*/  FFMA R9, R49.reuse, R54, R9 ;  /* 0x0000003631097223 */ /* 0x040fe20000000009 */
[----:B------:R-:W-:Y:S02]  /*59c0*/  HADD2.F32 R57, -RZ, R61.H0_H0 ;  /* 0x2000003dff397230 */ /* 0x000fe40000004100 */
[----:B------:R-:W-:Y:S01]  /*59d0*/  FFMA R10, R49, R55, R10 ;  /* 0x00000037310a7223 */ /* 0x000fe2000000000a */
[----:B------:R-:W-:Y:S01]  /*59e0*/  F2FP.SATFINITE.E4M3.F32.PACK_AB_MERGE_C R92, R7, R6, RZ ;  /* 0x00000006075c723e */ /* 0x000fe200048070ff */
[----:B------:R-:W-:Y:S02]  /*59f0*/  HADD2.F32 R61, -RZ, R62.H0_H0 ;  /* 0x2000003eff3d7230 */ /* 0x000fe40000004100 */
[----:B------:R-:W-:Y:S01]  /*5a00*/  FMUL R11, R47, R11 ;  /* 0x0000000b2f0b7220 */ /* 0x000fe20000400000 */
[----:B------:R-:W-:Y:S01]  /*5a10*/  F2FP.F16.E4M3.UNPACK_B R64, R59.H1 ;  /* 0x0000003bff40723e */ /* 0x000fe200030006ff */
[----:B------:R-:W-:Y:S01]  /*5a20*/  HADD2.F32 R59, -RZ, R60.H0_H0 ;  /* 0x2000003cff3b7230 */ /* 0x000fe20000004100 */
[----:B------:R-:W-:Y:S01]  /*5a30*/  F2FP.SATFINITE.E4M3.F32.PACK_AB_MERGE_C R92, R5, R4, R92 ;  /* 0x00000004055c723e */ /* 0x000fe2000480705c */
[C---:B------:R-:W-:Y:S01]  /*5a40*/  FFMA R11, R49.reuse, R56, R11 ;  /* 0x00000038310b7223 */ /* 0x040fe2000000000b */
[C---:B------:R-:W-:Y:S01]  /*5a50*/  FFMA R12, R49.reuse, R57, R12 ;  /* 0x00000039310c7223 */ /* 0x040fe2000000000c */
[----:B------:R-:W-:Y:S01]  /*5a60*/  FFMA R13, R49, R58, R13 ;  /* 0x0000003a310d7223 */ /* 0x000fe2000000000d */
[----:B------:R-:W-:Y:S02]  /*5a70*/  HADD2.F32 R62, -RZ, R62.H1_H1 ;  /* 0x3000003eff3e7230 */ /* 0x000fe40000004100 */
[----:B------:R-:W-:Y:S01]  /*5a80*/  FMUL R14, R47, R14 ;  /* 0x0000000e2f0e7220 */ /* 0x000fe20000400000 */
[----:B------:R-:W-:Y:S01]  /*5a90*/  HADD2.F32 R60, -RZ, R60.H1_H1 ;  /* 0x3000003cff3c7230 */ /* 0x000fe20000004100 */
[----:B------:R-:W-:Y:S01]  /*5aa0*/  F2FP.SATFINITE.E4M3.F32.PACK_AB_MERGE_C R93, R11, R10, RZ ;  /* 0x0000000a0b5d723e */ /* 0x000fe200048070ff */
[----:B------:R-:W-:Y:S02]  /*5ab0*/  HADD2.F32 R51, -RZ, R77.H0_H0 ;  /* 0x2000004dff337230 */ /* 0x000fe40000004100 */
[----:B------:R-:W-:Y:S01]  /*5ac0*/  FFMA R14, R49, R59, R14 ;  /* 0x0000003b310e7223 */ /* 0x000fe2000000000e */
[----:B------:R-:W-:Y:S01]  /*5ad0*/  FMUL R15, R47, R15 ;  /* 0x0000000f2f0f7220 */ /* 0x000fe20000400000 */
[--C-:B------:R-:W-:Y:S01]  /*5ae0*/  HADD2.F32 R63, -RZ, R64.reuse.H0_H0 ;  /* 0x20000040ff3f7230 */ /* 0x100fe20000004100 */
[----:B------:R-:W-:Y:S01]  /*5af0*/  F2FP.SATFINITE.E4M3.F32.PACK_AB_MERGE_C R93, R9, R8, R93 ;  /* 0x00000008095d723e */ /* 0x000fe2000480705d */
[----:B------:R-:W-:Y:S02]  /*5b00*/  HADD2.F32 R64, -RZ, R64.H1_H1 ;  /* 0x30000040ff407230 */ /* 0x000fe40000004100 */
[C---:B------:R-:W-:Y:S01]  /*5b10*/  FFMA R15, R49.reuse, R60, R15 ;  /* 0x0000003c310f7223 */ /* 0x040fe2000000000f */
[C---:B------:R-:W-:Y:S01]  /*5b20*/  FFMA R16, R49.reuse, R61, R16 ;  /* 0x0000003d31107223 */ /* 0x040fe20000000010 */
[----:B------:R-:W-:Y:S01]  /*5b30*/  FFMA R17, R49, R62, R17 ;  /* 0x0000003e31117223 */ /* 0x000fe20000000011 */
[C---:B------:R-:W-:Y:S01]  /*5b40*/  FMUL R18, R47.reuse, R18 ;  /* 0x000000122f127220 */ /* 0x040fe20000400000 */
[C---:B------:R-:W-:Y:S01]  /*5b50*/  FMUL R19, R47.reuse, R19 ;  /* 0x000000132f137220 */ /* 0x040fe20000400000 */
[--C-:B------:R-:W-:Y:S02]  /*5b60*/  HADD2.F32 R66, -RZ, R68.reuse.H0_H0 ;  /* 0x20000044ff427230 */ /* 0x100fe40000004100 */
[----:B------:R-:W-:Y:S01]  /*5b70*/  FMUL R3, R47, R22 ;  /* 0x000000162f037220 */ /* 0x000fe20000400000 */
[C---:B------:R-:W-:Y:S01]  /*5b80*/  FFMA R18, R49.reuse, R63, R18 ;  /* 0x0000003f31127223 */ /* 0x040fe20000000012 */
[----:B------:R-:W-:Y:S02]  /*5b90*/  HADD2.F32 R68, -RZ, R68.H1_H1 ;  /* 0x30000044ff447230 */ /* 0x000fe40000004100 */
[----:B------:R-:W-:Y:S01]  /*5ba0*/  FFMA R19, R49, R64, R19 ;  /* 0x0000004031137223 */ /* 0x000fe20000000013 */
[----:B------:R-:W-:Y:S01]  /*5bb0*/  FMUL R23, R47, R23 ;  /* 0x000000172f177220 */ /* 0x000fe20000400000 */
[C---:B------:R-:W-:Y:S01]  /*5bc0*/  FFMA R0, R49.reuse, R65, R0 ;  /* 0x0000004131007223 */ /* 0x040fe20000000000 */
[C---:B------:R-:W-:Y:S01]  /*5bd0*/  FFMA R2, R49.reuse, R67, R2 ;  /* 0x0000004331027223 */ /* 0x040fe20000000002 */
[--C-:B------:R-:W-:Y:S02]  /*5be0*/  HADD2.F32 R71, -RZ, R72.reuse.H0_H0 ;  /* 0x20000048ff477230 */ /* 0x100fe40000004100 */
[----:B------:R-:W-:Y:S01]  /*5bf0*/  FFMA R3, R49, R66, R3 ;  /* 0x0000004231037223 */ /* 0x000fe20000000003 */
[----:B------:R-:W-:Y:S02]  /*5c00*/  HADD2.F32 R72, -RZ, R72.H1_H1 ;  /* 0x30000048ff487230 */ /* 0x000fe40000004100 */
[----:B------:R-:W-:Y:S01]  /*5c10*/  FMUL R22, R47, R26 ;  /* 0x0000001a2f167220 */ /* 0x000fe20000400000 */
        /* <DEDUP_REMOVED lines=18> */
[----:B------:R-:W-:Y:S01]  /*5d40*/  F2FP.SATFINITE.E4M3.F32.PACK_AB_MERGE_C R94, R15, R14, RZ ;  /* 0x0000000e0f5e723e */ /* 0x000fe200048070ff */
[----:B------:R-:W-:Y:S01]  /*5d50*/  FFMA R28, R49, R51, R28 ;  /* 0x00000033311c7223 */ /* 0x000fe2000000001c */
[----:B------:R-:W-:Y:S01]  /*5d60*/  F2FP.SATFINITE.E4M3.F32.PACK_AB_MERGE_C R95, R19, R18, RZ ;  /* 0x00000012135f723e */ /* 0x000fe200048070ff */
[C---:B------:R-:W-:Y:S01]  /*5d70*/  FFMA R29, R49.reuse, R48, R29 ;  /* 0x00000030311d7223 */ /* 0x040fe2000000001d */
[C---:B------:R-:W-:Y:S01]  /*5d80*/  FFMA R30, R49.reuse, R77, R30 ;  /* 0x0000004d311e7223 */ /* 0x040fe2000000001e */
[----:B------:R-:W-:Y:S01]  /*5d90*/  FFMA R35, R49, R50, R35 ;  /* 0x0000003231237223 */ /* 0x000fe20000000023 */
[----:B------:R-:W-:Y:S02]  /*5da0*/  F2FP.SATFINITE.E4M3.F32.PACK_AB_MERGE_C R94, R13, R12, R94 ;  /* 0x0000000c0d5e723e */ /* 0x000fe4000480705e */
[----:B------:R-:W-:Y:S02]  /*5db0*/  F2FP.SATFINITE.E4M3.F32.PACK_AB_MERGE_C R95, R17, R16, R95 ;  /* 0x00000010115f723e */ /* 0x000fe4000480705f */
[----:B------:R-:W-:Y:S02]  /*5dc0*/  F2FP.SATFINITE.E4M3.F32.PACK_AB_MERGE_C R113, R23, R3, RZ ;  /* 0x000000031771723e */ /* 0x000fe400048070ff */
[----:B------:R-:W-:Y:S01]  /*5dd0*/  F2FP.SATFINITE.E4M3.F32.PACK_AB_MERGE_C R114, R27, R22, RZ ;  /* 0x000000161b72723e */ /* 0x000fe200048070ff */
[----:B------:R1:W-:Y:S01]  /*5de0*/  STS.128 [R103+UR43+0x1200], R92 ;  /* 0x0012005c67007988 */ /* 0x0003e20008000c2b */
[----:B------:R-:W-:Y:S02]  /*5df0*/  F2FP.SATFINITE.E4M3.F32.PACK_AB_MERGE_C R116, R31, R26, RZ ;  /* 0x0000001a1f74723e */ /* 0x000fe400048070ff */
[----:B------:R-:W-:Y:S02]  /*5e00*/  F2FP.SATFINITE.E4M3.F32.PACK_AB_MERGE_C R117, R35, R30, RZ ;  /* 0x0000001e2375723e */ /* 0x000fe400048070ff */
[----:B------:R-:W-:Y:S02]  /*5e10*/  F2FP.SATFINITE.E4M3.F32.PACK_AB_MERGE_C R112, R2, R0, R113 ;  /* 0x000000000270723e */ /* 0x000fe40004807071 */
[----:B------:R-:W-:Y:S02]  /*5e20*/  F2FP.SATFINITE.E4M3.F32.PACK_AB_MERGE_C R113, R21, R20, R114 ;  /* 0x000000141571723e */ /* 0x000fe40004807072 */
[----:B------:R-:W-:Y:S02]  /*5e30*/  F2FP.SATFINITE.E4M3.F32.PACK_AB_MERGE_C R114, R25, R24, R116 ;  /* 0x000000181972723e */ /* 0x000fe40004807074 */
[----:B------:R-:W-:Y:S02]  /*5e40*/  F2FP.SATFINITE.E4M3.F32.PACK_AB_MERGE_C R115, R29, R28, R117 ;  /* 0x0000001c1d73723e */ /* 0x000fe40004807075 */
[----:B------:R-:W-:Y:S03]  /*5e50*/  IADD3 R116, PT, PT, R44, 0x1, RZ ;  /* 0x000000012c747810 */ /* 0x000fe60007ffe0ff */
[----:B------:R1:W-:Y:S01]  /*5e60*/  STS.128 [R102+0x1010], R112 ;  /* 0x0010107066007388 */ /* 0x0003e20000000c00 */
[----:B------:R-:W-:Y:S01]  /*5e70*/  @!PT LDS RZ, [RZ] ;  /* 0x00000000fffff984 */ /* 0x000fe20000000800 */
[----:B------:R-:W-:Y:S01]  /*5e80*/  @!PT LDS RZ, [RZ] ;  /* 0x00000000fffff984 */ /* 0x000fe20000000800 */
[----:B------:R-:W-:Y:S01]  /*5e90*/  @!PT LDS RZ, [RZ] ;  /* 0x00000000fffff984 */ /* 0x000fe20000000800 */
[----:B------:R-:W-:Y:S01]  /*5ea0*/  @!PT LDS RZ, [RZ] ;  /* 0x00000000fffff984 */ /* 0x000fe20000000800 */
[----:B------:R3:W-:Y:S07]  /*5eb0*/  MEMBAR.ALL.CTA ;  /* 0x0000000000007992 */ /* 0x0007ee0000008000 */
[----:B---3--:R-:W3:Y:S02]  /*5ec0*/  FENCE.VIEW.ASYNC.S ;  /* 0x00000000000073c6 */ /* 0x008ee40000000000 */
[----:B---3--:R-:W-:Y:S06]  /*5ed0*/  BAR.SYNC.DEFER_BLOCKING 0x1, 0x80 ;  /* 0x0042000000007b1d */ /* 0x008fec0000010000 */
[----:B------:R-:W-:Y:S05]  /*5ee0*/  @P0 BRA `(.L_x_94) ;  /* 0x0000000000340947 */ /* 0x000fea0003800000 */
[----:B------:R-:W-:Y:S01]  /*5ef0*/  UIADD3 UR12, UPT, UPT, UR43, 0x1200, URZ ;  /* 0x000012002b0c7890 */ /* 0x000fe2000fffe0ff */
[----:B------:R-:W-:Y:S01]  /*5f00*/  R2UR UR9, R91 ;  /* 0x000000005b0972ca */ /* 0x000fe200000e0000 */
[----:B------:R-:W-:Y:S01]  /*5f10*/  UIADD3 UR10, UP0, UPT, UR46, 0x680, URZ ;  /* 0x000006802e0a7890 */ /* 0x000fe2000ff1e0ff */
[----:B------:R-:W-:Y:S01]  /*5f20*/  R2UR UR8, R97 ;  /* 0x00000000610872ca */ /* 0x000fe200000e0000 */
[----:B------:R-:W-:Y:S02]  /*5f30*/  UMOV UR7, UR36 ;  /* 0x0000002400077c82 */ /* 0x000fe40008000000 */
[----:B------:R-:W-:Y:S01]  /*5f40*/  IMAD.U32 R109, RZ, RZ, UR12 ;  /* 0x0000000cff6d7e24 */ /* 0x000fe2000f8e00ff */
[----:B------:R-:W-:Y:S04]  /*5f50*/  UIADD3.X UR11, UPT, UPT, URZ, UR47, URZ, UP0, !UPT ;  /* 0x0000002fff0b7290 */ /* 0x000fe800087fe4ff */
[----:B------:R-:W-:Y:S03]  /*5f60*/  R2UR UR4, R109 ;  /* 0x000000006d0472ca */ /* 0x000fe600000e0000 */
[----:B------:R-:W-:Y:S02]  /*5f70*/  USHF.L.U32 UR5, UR9, 0x6, URZ ;  /* 0x0000000609057899 */ /* 0x000fe400080006ff */
[----:B------:R-:W-:Y:S09]  /*5f80*/  USHF.L.U32 UR6, UR8, 0x6, URZ ;  /* 0x0000000608067899 */ /* 0x000ff200080006ff */
[----:B------:R3:W-:Y:S01]  /*5f90*/  UTMASTG.3D [UR4], [UR10] ;  /* 0x000000040a0073b5 */ /* 0x0007e20008010000 */
[----:B------:R0:W-:Y:S01]  /*5fa0*/  UTMACMDFLUSH ;  /* 0x00000000000079b7 */ /* 0x0001e20000000000 */
[----:B---3--:R-:W-:Y:S04]  /*5fb0*/  DEPBAR.LE SB0, 0x0 ;  /* 0x000080000000791a */ /* 0x008fe80000000000 */
.L_x_94:
[----:B------:R-:W-:Y:S05]  /*5fc0*/  BSYNC.RECONVERGENT B0 ;  /* 0x0000000000007941 */ /* 0x000fea0003800200 */
.L_x_93:
[----:B------:R-:W-:Y:S01]  /*5fd0*/  BAR.SYNC.DEFER_BLOCKING 0x1, 0x80 ;  /* 0x0042000000007b1d */ /* 0x000fe20000010000 */
[----:B------:R-:W-:Y:S01]  /*5fe0*/  ISETP.NE.AND P2, PT, R110, RZ, PT ;  /* 0x000000ff6e00720c */ /* 0x000fe20003f45270 */
[----:B------:R-:W-:Y:S01]  /*5ff0*/  IMAD.IADD R91, R43, 0x1, R79 ;  /* 0x000000012b5b7824 */ /* 0x000fe200078e024f */
[----:B------:R-:W-:Y:S01]  /*6000*/  ISETP.NE.AND P0, PT, R111, 0x2, PT ;  /* 0x000000026f00780c */ /* 0x000fe20003f05270 */
[----:B------:R-:W-:Y:S01]  /*6010*/  IMAD.IADD R97, R45, 0x1, R90 ;  /* 0x000000012d617824 */ /* 0x000fe200078e025a */
[----:B------:R-:W-:Y:S02]  /*6020*/  ISETP.NE.AND P1, PT, R116, 0x4, PT ;  /* 0x000000047400780c */ /* 0x000fe40003f25270 */
[----:B------:R-:W-:Y:S02]  /*6030*/  SEL R0, RZ, 0x1, P0 ;  /* 0x00000001ff007807 */ /* 0x000fe40000000000 */
[----:B------:R-:W-:Y:S02]  /*6040*/  SEL R3, RZ, 0x1, P1 ;  /* 0x00000001ff037807 */ /* 0x000fe40000800000 */
[----:B------:R-:W-:Y:S02]  /*6050*/  LOP3.LUT R107, R107, R0, RZ, 0x3c, !PT ;  /* 0x000000006b6b7212 */ /* 0x000fe400078e3cff */
[----:B------:R-:W-:Y:S02]  /*6060*/  LOP3.LUT R108, R108, R3, RZ, 0x3c, !PT ;  /* 0x000000036c6c7212 */ /* 0x000fe400078e3cff */
[----:B------:R-:W-:Y:S02]  /*6070*/  @P2 R2UR UR36, R105 ;  /* 0x00000000692422ca */ /* 0x000fe400000e0000 */
[----:B------:R-:W-:Y:S02]  /*6080*/  SEL R111, R111, RZ, P0 ;  /* 0x000000ff6f6f7207 */ /* 0x000fe40000000000 */
[----:B------:R-:W-:Y:S01]  /*6090*/  SEL R44, R116, RZ, P1 ;  /* 0x000000ff742c7207 */ /* 0x000fe20000800000 */
[----:B------:R-:W-:Y:S10]  /*60a0*/  @P2 BRA `(.L_x_95) ;  /* 0xffffffe400842947 */ /* 0x000ff4000383ffff */
[----:B------:R-:W-:Y:S05]  /*60b0*/  EXIT ;  /* 0x000000000000794d */ /* 0x000fea0003800000 */
.L_x_19:
[----:B--2---:R2:W1:Y:S02]  /*60c0*/  SYNCS.PHASECHK.TRANS64.TRYWAIT P0, [R3+URZ+0xe0], R2 ;  /* 0x0000e002030075a7 */ /* 0x00446400080011ff */
[----:B-1----:R-:W-:Y:S05]  /*60d0*/  @!P0 NANOSLEEP.SYNCS 0x989680 ;  /* 0x009896800000895d */ /* 0x002fea0003900000 */
[----:B------:R-:W1:Y:S02]  /*60e0*/  @!P0 SYNCS.PHASECHK.TRANS64 P0, [R3+URZ+0xe0], R2 ;  /* 0x0000e002030085a7 */ /* 0x000e6400080010ff */
[----:B-1----:R-:W-:Y:S05]  /*60f0*/  @!P0 BRA `(.L_x_19) ;  /* 0xfffffffc00f08947 */ /* 0x002fea000383ffff */
[----:B------:R-:W-:Y:S05]  /*6100*/  BRA `(.L_x_96) ;  /* 0xffffffb400247947 */ /* 0x000fea000383ffff */
.L_x_22:
[----:B-1----:R-:W-:-:S07]  /*6110*/  MOV R2, UR33 ;  /* 0x0000002100027c02 */ /* 0x002fce0008000f00 */
.L_x_97:
[----:B-1----:R1:W2:Y:S02]  /*6120*/  SYNCS.PHASECHK.TRANS64.TRYWAIT P0, [R2+URZ+0x28], R5 ;  /* 0x00002805020075a7 */ /* 0x0022a400080011ff */
[----:B--2---:R-:W-:Y:S05]  /*6130*/  @!P0 NANOSLEEP.SYNCS 0x989680 ;  /* 0x009896800000895d */ /* 0x004fea0003900000 */
[----:B------:R-:W2:Y:S02]  /*6140*/  @!P0 SYNCS.PHASECHK.TRANS64 P0, [R2+URZ+0x28], R5 ;  /* 0x00002805020085a7 */ /* 0x000ea400080010ff */
[----:B--2---:R-:W-:Y:S05]  /*6150*/  @!P0 BRA `(.L_x_97) ;  /* 0xfffffffc00f08947 */ /* 0x004fea000383ffff */
[----:B------:R-:W-:Y:S05]  /*6160*/  BRA `(.L_x_21) ;  /* 0xffffffb400747947 */ /* 0x000fea000383ffff */
.L_x_28:
[----:B-1----:R-:W-:-:S07]  /*6170*/  MOV R2, UR17 ;  /* 0x0000001100027c02 */ /* 0x002fce0008000f00 */
.L_x_98:
[----:B-1----:R1:W2:Y:S02]  /*6180*/  SYNCS.PHASECHK.TRANS64.TRYWAIT P0, [R2+URZ+0x28], R5 ;  /* 0x00002805020075a7 */ /* 0x0022a400080011ff */
[----:B--2---:R-:W-:Y:S05]  /*6190*/  @!P0 NANOSLEEP.SYNCS 0x989680 ;  /* 0x009896800000895d */ /* 0x004fea0003900000 */
[----:B------:R-:W2:Y:S02]  /*61a0*/  @!P0 SYNCS.PHASECHK.TRANS64 P0, [R2+URZ+0x28], R5 ;  /* 0x00002805020085a7 */ /* 0x000ea400080010ff */
[----:B--2---:R-:W-:Y:S05]  /*61b0*/  @!P0 BRA `(.L_x_98) ;  /* 0xfffffffc00f08947 */ /* 0x004fea000383ffff */
[----:B------:R-:W-:Y:S05]  /*61c0*/  BRA `(.L_x_27) ;  /* 0xffffffb800187947 */ /* 0x000fea000383ffff */
.L_x_32:
[----:B-1----:R1:W2:Y:S02]  /*61d0*/  SYNCS.PHASECHK.TRANS64.TRYWAIT P0, [R2+URZ+0x70], R3 ;  /* 0x00007003020075a7 */ /* 0x0022a400080011ff */
[----:B--2---:R-:W-:Y:S05]  /*61e0*/  @!P0 NANOSLEEP.SYNCS 0x989680 ;  /* 0x009896800000895d */ /* 0x004fea0003900000 */
[----:B------:R-:W2:Y:S02]  /*61f0*/  @!P0 SYNCS.PHASECHK.TRANS64 P0, [R2+URZ+0x70], R3 ;  /* 0x00007003020085a7 */ /* 0x000ea400080010ff */
[----:B--2---:R-:W-:Y:S05]  /*6200*/  @!P0 BRA `(.L_x_32) ;  /* 0xfffffffc00f08947 */ /* 0x004fea000383ffff */
[----:B------:R-:W-:Y:S05]  /*6210*/  BRA `(.L_x_99) ;  /* 0xffffffb800a47947 */ /* 0x000fea000383ffff */
.L_x_36:
[----:B----4-:R-:W-:-:S07]  /*6220*/  MOV R0, UR5 ;  /* 0x0000000500007c02 */ /* 0x010fce0008000f00 */
.L_x_100:
[----:B-1----:R1:W2:Y:S02]  /*6230*/  SYNCS.PHASECHK.TRANS64.TRYWAIT P0, [R0+URZ], R3 ;  /* 0x00000003000075a7 */ /* 0x0022a400080011ff */
[----:B--2---:R-:W-:Y:S05]  /*6240*/  @!P0 NANOSLEEP.SYNCS 0x989680 ;  /* 0x009896800000895d */ /* 0x004fea0003900000 */
[----:B------:R-:W2:Y:S02]  /*6250*/  @!P0 SYNCS.PHASECHK.TRANS64 P0, [R0+URZ], R3 ;  /* 0x00000003000085a7 */ /* 0x000ea400080010ff */
[----:B--2---:R-:W-:Y:S05]  /*6260*/  @!P0 BRA `(.L_x_100) ;  /* 0xfffffffc00f08947 */ /* 0x004fea000383ffff */
[----:B------:R-:W-:Y:S05]  /*6270*/  BRA `(.L_x_101) ;  /* 0xffffffc000147947 */ /* 0x000fea000383ffff */
.L_x_37:
[----:B----4-:R-:W-:-:S07]  /*6280*/  MOV R0, UR5 ;  /* 0x0000000500007c02 */ /* 0x010fce0008000f00 */
.L_x_102:
[----:B-1----:R1:W2:Y:S02]  /*6290*/  SYNCS.PHASECHK.TRANS64.TRYWAIT P0, [R0+URZ], R3 ;  /* 0x00000003000075a7 */ /* 0x0022a400080011ff */
[----:B--2---:R-:W-:Y:S05]  /*62a0*/  @!P0 NANOSLEEP.SYNCS 0x989680 ;  /* 0x009896800000895d */ /* 0x004fea0003900000 */
[----:B------:R-:W2:Y:S02]  /*62b0*/  @!P0 SYNCS.PHASECHK.TRANS64 P0, [R0+URZ], R3 ;  /* 0x00000003000085a7 */ /* 0x000ea400080010ff */
[----:B--2---:R-:W-:Y:S05]  /*62c0*/  @!P0 BRA `(.L_x_102) ;  /* 0xfffffffc00f08947 */ /* 0x004fea000383ffff */
[----:B------:R-:W-:Y:S05]  /*62d0*/  BRA `(.L_x_103) ;  /* 0xffffffc000207947 */ /* 0x000fea000383ffff */
.L_x_38:
[----:B----4-:R-:W-:-:S07]  /*62e0*/  MOV R0, UR5 ;  /* 0x0000000500007c02 */ /* 0x010fce0008000f00 */
.L_x_104:
[----:B-1----:R1:W2:Y:S02]  /*62f0*/  SYNCS.PHASECHK.TRANS64.TRYWAIT P0, [R0+URZ], R3 ;  /* 0x00000003000075a7 */ /* 0x0022a400080011ff */
[----:B--2---:R-:W-:Y:S05]  /*6300*/  @!P0 NANOSLEEP.SYNCS 0x989680 ;  /* 0x009896800000895d */ /* 0x004fea0003900000 */
[----:B------:R-:W2:Y:S02]  /*6310*/  @!P0 SYNCS.PHASECHK.TRANS64 P0, [R0+URZ], R3 ;  /* 0x00000003000085a7 */ /* 0x000ea400080010ff */
[----:B--2---:R-:W-:Y:S05]  /*6320*/  @!P0 BRA `(.L_x_104) ;  /* 0xfffffffc00f08947 */ /* 0x004fea000383ffff */
[----:B------:R-:W-:Y:S05]  /*6330*/  BRA `(.L_x_105) ;  /* 0xffffffc0002c7947 */ /* 0x000fea000383ffff */
.L_x_39:
[----:B----4-:R-:W-:-:S07]  /*6340*/  MOV R0, UR5 ;  /* 0x0000000500007c02 */ /* 0x010fce0008000f00 */
.L_x_106:
[----:B-1----:R1:W2:Y:S02]  /*6350*/  SYNCS.PHASECHK.TRANS64.TRYWAIT P0, [R0+URZ], R3 ;  /* 0x00000003000075a7 */ /* 0x0022a400080011ff */
[----:B--2---:R-:W-:Y:S05]  /*6360*/  @!P0 NANOSLEEP.SYNCS 0x989680 ;  /* 0x009896800000895d */ /* 0x004fea0003900000 */
[----:B------:R-:W2:Y:S02]  /*6370*/  @!P0 SYNCS.PHASECHK.TRANS64 P0, [R0+URZ], R3 ;  /* 0x00000003000085a7 */ /* 0x000ea400080010ff */
[----:B--2---:R-:W-:Y:S05]  /*6380*/  @!P0 BRA `(.L_x_106) ;  /* 0xfffffffc00f08947 */ /* 0x004fea000383ffff */
[----:B------:R-:W-:Y:S05]  /*6390*/  BRA `(.L_x_107) ;  /* 0xffffffc000387947 */ /* 0x000fea000383ffff */
.L_x_42:
[----:B-1----:R1:W2:Y:S02]  /*63a0*/  SYNCS.PHASECHK.TRANS64.TRYWAIT P0, [R0+URZ+0xd0], R5 ;  /* 0x0000d005000075a7 */ /* 0x0022a400080011ff */
[----:B--2---:R-:W-:Y:S05]  /*63b0*/  @!P0 NANOSLEEP.SYNCS 0x989680 ;  /* 0x009896800000895d */ /* 0x004fea0003900000 */
[----:B------:R-:W2:Y:S02]  /*63c0*/  @!P0 SYNCS.PHASECHK.TRANS64 P0, [R0+URZ+0xd0], R5 ;  /* 0x0000d005000085a7 */ /* 0x000ea400080010ff */
[----:B--2---:R-:W-:Y:S05]  /*63d0*/  @!P0 BRA `(.L_x_42) ;  /* 0xfffffffc00f08947 */ /* 0x004fea000383ffff */
[----:B------:R-:W-:Y:S05]  /*63e0*/  BRA `(.L_x_108) ;  /* 0xffffffc000947947 */ /* 0x000fea000383ffff */
.L_x_43:
[----:B------:R-:W-:-:S07]  /*63f0*/  MOV R0, UR5 ;  /* 0x0000000500007c02 */ /* 0x000fce0008000f00 */
.L_x_109:
[----:B-1----:R1:W2:Y:S02]  /*6400*/  SYNCS.PHASECHK.TRANS64.TRYWAIT P0, [R0+URZ+0x80], R5 ;  /* 0x00008005000075a7 */ /* 0x0022a400080011ff */
[----:B--2---:R-:W-:Y:S05]  /*6410*/  @!P0 NANOSLEEP.SYNCS 0x989680 ;  /* 0x009896800000895d */ /* 0x004fea0003900000 */
[----:B------:R-:W2:Y:S02]  /*6420*/  @!P0 SYNCS.PHASECHK.TRANS64 P0, [R0+URZ+0x80], R5 ;  /* 0x00008005000085a7 */ /* 0x000ea400080010ff */
[----:B--2---:R-:W-:Y:S05]  /*6430*/  @!P0 BRA `(.L_x_109) ;  /* 0xfffffffc00f08947 */ /* 0x004fea000383ffff */
[----:B------:R-:W-:Y:S05]  /*6440*/  BRA `(.L_x_110) ;  /* 0xffffffc000a47947 */ /* 0x000fea000383ffff */
.L_x_44:
[----:B-1----:R1:W2:Y:S02]  /*6450*/  SYNCS.PHASECHK.TRANS64.TRYWAIT P1, [R0+URZ+0x70], R5 ;  /* 0x00007005000075a7 */ /* 0x0022a400080211ff */
[----:B--2---:R-:W-:Y:S05]  /*6460*/  @!P1 NANOSLEEP.SYNCS 0x989680 ;  /* 0x009896800000995d */ /* 0x004fea0003900000 */
[----:B------:R-:W2:Y:S02]  /*6470*/  @!P1 SYNCS.PHASECHK.TRANS64 P1, [R0+URZ+0x70], R5 ;  /* 0x00007005000095a7 */ /* 0x000ea400080210ff */
[----:B--2---:R-:W-:Y:S05]  /*6480*/  @!P1 BRA `(.L_x_44) ;  /* 0xfffffffc00f09947 */ /* 0x004fea000383ffff */
[----:B------:R-:W-:Y:S05]  /*6490*/  BRA `(.L_x_111) ;  /* 0xffffffc000d47947 */ /* 0x000fea000383ffff */
.L_x_47:
[----:B------:R-:W-:-:S07]  /*64a0*/  MOV R0, UR5 ;  /* 0x0000000500007c02 */ /* 0x000fce0008000f00 */
.L_x_112:
[----:B-1----:R1:W2:Y:S02]  /*64b0*/  SYNCS.PHASECHK.TRANS64.TRYWAIT P0, [R0+URZ+0x80], R3 ;  /* 0x00008003000075a7 */ /* 0x0022a400080011ff */
[----:B--2---:R-:W-:Y:S05]  /*64c0*/  @!P0 NANOSLEEP.SYNCS 0x989680 ;  /* 0x009896800000895d */ /* 0x004fea0003900000 */
[----:B------:R-:W2:Y:S02]  /*64d0*/  @!P0 SYNCS.PHASECHK.TRANS64 P0, [R0+URZ+0x80], R3 ;  /* 0x00008003000085a7 */ /* 0x000ea400080010ff */
[----:B--2---:R-:W-:Y:S05]  /*64e0*/  @!P0 BRA `(.L_x_112) ;  /* 0xfffffffc00f08947 */ /* 0x004fea000383ffff */
[----:B------:R-:W-:Y:S05]  /*64f0*/  BRA `(.L_x_46) ;  /* 0xffffffc400287947 */ /* 0x000fea000383ffff */
.L_x_54:
[----:B-1----:R1:W2:Y:S02]  /*6500*/  SYNCS.PHASECHK.TRANS64.TRYWAIT P1, [R0+URZ+0x70], R5 ;  /* 0x00007005000075a7 */ /* 0x0022a400080211ff */
[----:B--2---:R-:W-:Y:S05]  /*6510*/  @!P1 NANOSLEEP.SYNCS 0x989680 ;  /* 0x009896800000995d */ /* 0x004fea0003900000 */
[----:B------:R-:W2:Y:S02]  /*6520*/  @!P1 SYNCS.PHASECHK.TRANS64 P1, [R0+URZ+0x70], R5 ;  /* 0x00007005000095a7 */ /* 0x000ea400080210ff */
[----:B--2---:R-:W-:Y:S05]  /*6530*/  @!P1 BRA `(.L_x_54) ;  /* 0xfffffffc00f09947 */ /* 0x004fea000383ffff */
[----:B------:R-:W-:Y:S05]  /*6540*/  BRA `(.L_x_113) ;  /* 0xffffffc800807947 */ /* 0x000fea000383ffff */
.L_x_55:
[----:B------:R-:W-:-:S07]  /*6550*/  MOV R3, UR9 ;  /* 0x0000000900037c02 */ /* 0x000fce0008000f00 */
.L_x_114:
[----:B-1----:R1:W2:Y:S02]  /*6560*/  SYNCS.PHASECHK.TRANS64.TRYWAIT P0, [R3+URZ+0xb0], R0 ;  /* 0x0000b000030075a7 */ /* 0x0022a400080011ff */
[----:B--2---:R-:W-:Y:S05]  /*6570*/  @!P0 NANOSLEEP.SYNCS 0x989680 ;  /* 0x009896800000895d */ /* 0x004fea0003900000 */
[----:B------:R-:W2:Y:S02]  /*6580*/  @!P0 SYNCS.PHASECHK.TRANS64 P0, [R3+URZ+0xb0], R0 ;  /* 0x0000b000030085a7 */ /* 0x000ea400080010ff */
[----:B--2---:R-:W-:Y:S05]  /*6590*/  @!P0 BRA `(.L_x_114) ;  /* 0xfffffffc00f08947 */ /* 0x004fea000383ffff */
[----:B------:R-:W-:Y:S05]  /*65a0*/  BRA `(.L_x_115) ;  /* 0xffffffc800b47947 */ /* 0x000fea000383ffff */
.L_x_58:
[----:B------:R-:W-:Y:S07]  /*65b0*/  MOV R0, UR7 ;  /* 0x0000000700007c02 */ /* 0x000fee0008000f00 */
.L_x_116:
[----:B-1----:R1:W2:Y:S02]  /*65c0*/  SYNCS.PHASECHK.TRANS64.TRYWAIT P0, [R0+URZ], R3 ;  /* 0x00000003000075a7 */ /* 0x0022a400080011ff */
[----:B--2---:R-:W-:Y:S05]  /*65d0*/  @!P0 NANOSLEEP.SYNCS 0x989680 ;  /* 0x009896800000895d */ /* 0x004fea0003900000 */
[----:B------:R-:W2:Y:S02]  /*65e0*/  @!P0 SYNCS.PHASECHK.TRANS64 P0, [R0+URZ], R3 ;  /* 0x00000003000085a7 */ /* 0x000ea400080010ff */
[----:B--2---:R-:W-:Y:S05]  /*65f0*/  @!P0 BRA `(.L_x_116) ;  /* 0xfffffffc00f08947 */ /* 0x004fea000383ffff */
[----:B------:R-:W-:Y:S05]  /*6600*/  BRA `(.L_x_57) ;  /* 0xffffffc800ec7947 */ /* 0x000fea000383ffff */
.L_x_61:
[----:B------:R-:W-:-:S07]  /*6610*/  MOV R0, UR5 ;  /* 0x0000000500007c02 */ /* 0x000fce0008000f00 */
.L_x_117:
[----:B--2---:R2:W3:Y:S02]  /*6620*/  SYNCS.PHASECHK.TRANS64.TRYWAIT P0, [R0+URZ], R3 ;  /* 0x00000003000075a7 */ /* 0x0044e400080011ff */
[----:B---3--:R-:W-:Y:S05]  /*6630*/  @!P0 NANOSLEEP.SYNCS 0x989680 ;  /* 0x009896800000895d */ /* 0x008fea0003900000 */
[----:B------:R-:W3:Y:S02]  /*6640*/  @!P0 SYNCS.PHASECHK.TRANS64 P0, [R0+URZ], R3 ;  /* 0x00000003000085a7 */ /* 0x000ee400080010ff */
[----:B---3--:R-:W-:Y:S05]  /*6650*/  @!P0 BRA `(.L_x_117) ;  /* 0xfffffffc00f08947 */ /* 0x008fea000383ffff */
[----:B------:R-:W-:Y:S05]  /*6660*/  BRA `(.L_x_118) ;  /* 0xffffffcc008c7947 */ /* 0x000fea000383ffff */
.L_x_62:
[----:B------:R-:W-:-:S07]  /*6670*/  MOV R0, UR5 ;  /* 0x0000000500007c02 */ /* 0x000fce0008000f00 */
.L_x_119:
[----:B--2---:R2:W3:Y:S02]  /*6680*/  SYNCS.PHASECHK.TRANS64.TRYWAIT P0, [R0+URZ], R3 ;  /* 0x00000003000075a7 */ /* 0x0044e400080011ff */
[----:B---3--:R-:W-:Y:S05]  /*6690*/  @!P0 NANOSLEEP.SYNCS 0x989680 ;  /* 0x009896800000895d */ /* 0x008fea0003900000 */
[----:B------:R-:W3:Y:S02]  /*66a0*/  @!P0 SYNCS.PHASECHK.TRANS64 P0, [R0+URZ], R3 ;  /* 0x00000003000085a7 */ /* 0x000ee400080010ff */
[----:B---3--:R-:W-:Y:S05]  /*66b0*/  @!P0 BRA `(.L_x_119) ;  /* 0xfffffffc00f08947 */ /* 0x008fea000383ffff */
[----:B------:R-:W-:Y:S05]  /*66c0*/  BRA `(.L_x_120) ;  /* 0xffffffcc00987947 */ /* 0x000fea000383ffff */
.L_x_63:
[----:B------:R-:W-:-:S07]  /*66d0*/  MOV R0, UR5 ;  /* 0x0000000500007c02 */ /* 0x000fce0008000f00 */
.L_x_121:
[----:B--2---:R2:W3:Y:S02]  /*66e0*/  SYNCS.PHASECHK.TRANS64.TRYWAIT P0, [R0+URZ], R3 ;  /* 0x00000003000075a7 */ /* 0x0044e400080011ff */
[----:B---3--:R-:W-:Y:S05]  /*66f0*/  @!P0 NANOSLEEP.SYNCS 0x989680 ;  /* 0x009896800000895d */ /* 0x008fea0003900000 */
[----:B------:R-:W3:Y:S02]  /*6700*/  @!P0 SYNCS.PHASECHK.TRANS64 P0, [R0+URZ], R3 ;  /* 0x00000003000085a7 */ /* 0x000ee400080010ff */
[----:B---3--:R-:W-:Y:S05]  /*6710*/  @!P0 BRA `(.L_x_121) ;  /* 0xfffffffc00f08947 */ /* 0x008fea000383ffff */
[----:B------:R-:W-:Y:S05]  /*6720*/  BRA `(.L_x_122) ;  /* 0xffffffcc00a47947 */ /* 0x000fea000383ffff */
.L_x_64:
[----:B------:R-:W-:-:S07]  /*6730*/  MOV R0, UR7 ;  /* 0x0000000700007c02 */ /* 0x000fce0008000f00 */
.L_x_123:
[----:B--2---:R2:W3:Y:S02]  /*6740*/  SYNCS.PHASECHK.TRANS64.TRYWAIT P0, [R0+URZ], R3 ;  /* 0x00000003000075a7 */ /* 0x0044e400080011ff */
[----:B---3--:R-:W-:Y:S05]  /*6750*/  @!P0 NANOSLEEP.SYNCS 0x989680 ;  /* 0x009896800000895d */ /* 0x008fea0003900000 */
[----:B------:R-:W3:Y:S02]  /*6760*/  @!P0 SYNCS.PHASECHK.TRANS64 P0, [R0+URZ], R3 ;  /* 0x00000003000085a7 */ /* 0x000ee400080010ff */
[----:B---3--:R-:W-:Y:S05]  /*6770*/  @!P0 BRA `(.L_x_123) ;  /* 0xfffffffc00f08947 */ /* 0x008fea000383ffff */
[----:B------:R-:W-:Y:S05]  /*6780*/  BRA `(.L_x_124) ;  /* 0xffffffcc00b07947 */ /* 0x000fea000383ffff */
.L_x_69:
[----:B---3--:R3:W1:Y:S02]  /*6790*/  SYNCS.PHASECHK.TRANS64.TRYWAIT P0, [R0+URZ+0x70], R3 ;  /* 0x00007003000075a7 */ /* 0x00866400080011ff */
[----:B-1----:R-:W-:Y:S05]  /*67a0*/  @!P0 NANOSLEEP.SYNCS 0x989680 ;  /* 0x009896800000895d */ /* 0x002fea0003900000 */
[----:B------:R-:W1:Y:S02]  /*67b0*/  @!P0 SYNCS.PHASECHK.TRANS64 P0, [R0+URZ+0x70], R3 ;  /* 0x00007003000085a7 */ /* 0x000e6400080010ff */
[----:B-1----:R-:W-:Y:S05]  /*67c0*/  @!P0 BRA `(.L_x_69) ;  /* 0xfffffffc00f08947 */ /* 0x002fea000383ffff */
[----:B------:R-:W-:Y:S05]  /*67d0*/  BRA `(.L_x_125) ;  /* 0xffffffd000ac7947 */ /* 0x000fea000383ffff */
.L_x_72:
[----:B------:R-:W-:Y:S07]  /*67e0*/  MOV R0, UR6 ;  /* 0x0000000600007c02 */ /* 0x000fee0008000f00 */
.L_x_126:
[----:B-1----:R1:W3:Y:S02]  /*67f0*/  SYNCS.PHASECHK.TRANS64.TRYWAIT P0, [R0+URZ+0x68], R3 ;  /* 0x00006803000075a7 */ /* 0x0022e400080011ff */
[----:B---3--:R-:W-:Y:S05]  /*6800*/  @!P0 NANOSLEEP.SYNCS 0x989680 ;  /* 0x009896800000895d */ /* 0x008fea0003900000 */
[----:B------:R-:W3:Y:S02]  /*6810*/  @!P0 SYNCS.PHASECHK.TRANS64 P0, [R0+URZ+0x68], R3 ;  /* 0x00006803000085a7 */ /* 0x000ee400080010ff */
[----:B---3--:R-:W-:Y:S05]  /*6820*/  @!P0 BRA `(.L_x_126) ;  /* 0xfffffffc00f08947 */ /* 0x008fea000383ffff */
[----:B------:R-:W-:Y:S05]  /*6830*/  BRA `(.L_x_71) ;  /* 0xffffffd400987947 */ /* 0x000fea000383ffff */
.L_x_75:
[----:B------:R-:W-:Y:S07]  /*6840*/  MOV R3, UR6 ;  /* 0x0000000600037c02 */ /* 0x000fee0008000f00 */
.L_x_127:
[----:B-1----:R1:W2:Y:S02]  /*6850*/  SYNCS.PHASECHK.TRANS64.TRYWAIT P2, [R3+URZ+0x58], R26 ;  /* 0x0000581a030075a7 */ /* 0x0022a400080411ff */
[----:B--2---:R-:W-:Y:S05]  /*6860*/  @!P2 NANOSLEEP.SYNCS 0x989680 ;  /* 0x009896800000a95d */ /* 0x004fea0003900000 */
[----:B------:R-:W2:Y:S02]  /*6870*/  @!P2 SYNCS.PHASECHK.TRANS64 P2, [R3+URZ+0x58], R26 ;  /* 0x0000581a0300a5a7 */ /* 0x000ea400080410ff */
[----:B--2---:R-:W-:Y:S05]  /*6880*/  @!P2 BRA `(.L_x_127) ;  /* 0xfffffffc00f0a947 */ /* 0x004fea000383ffff */
[----:B------:R-:W-:Y:S05]  /*6890*/  BRA `(.L_x_128) ;  /* 0xffffffd8002c7947 */ /* 0x000fea000383ffff */
.L_x_78:
[----:B--2---:R2:W4:Y:S02]  /*68a0*/  SYNCS.PHASECHK.TRANS64.TRYWAIT P0, [R0+URZ+0x70], R3 ;  /* 0x00007003000075a7 */ /* 0x00452400080011ff */
[----:B----4-:R-:W-:Y:S05]  /*68b0*/  @!P0 NANOSLEEP.SYNCS 0x989680 ;  /* 0x009896800000895d */ /* 0x010fea0003900000 */
[----:B------:R-:W4:Y:S02]  /*68c0*/  @!P0 SYNCS.PHASECHK.TRANS64 P0, [R0+URZ+0x70], R3 ;  /* 0x00007003000085a7 */ /* 0x000f2400080010ff */
[----:B----4-:R-:W-:Y:S05]  /*68d0*/  @!P0 BRA `(.L_x_78) ;  /* 0xfffffffc00f08947 */ /* 0x010fea000383ffff */
[----:B------:R-:W-:Y:S05]  /*68e0*/  BRA `(.L_x_129) ;  /* 0xffffffdc00887947 */ /* 0x000fea000383ffff */
.L_x_89:
[----:B-1----:R-:W-:Y:S04]  /*68f0*/  MOV R0, UR43 ;  /* 0x0000002b00007c02 */ /* 0x002fe80008000f00 */
[----:B------:R1:W2:Y:S03]  /*6900*/  SYNCS.PHASECHK.TRANS64.TRYWAIT P1, [R0+URZ+0x50], R3 ;  /* 0x00005003000075a7 */ /* 0x0002a600080211ff */
[----:B--2---:R-:W-:Y:S05]  /*6910*/  @!P1 NANOSLEEP.SYNCS 0x989680 ;  /* 0x009896800000995d */ /* 0x004fea0003900000 */
[----:B------:R-:W2:Y:S02]  /*6920*/  @!P1 SYNCS.PHASECHK.TRANS64 P1, [R0+URZ+0x50], R3 ;  /* 0x00005003000095a7 */ /* 0x000ea400080210ff */
[----:B--2---:R-:W-:Y:S05]  /*6930*/  @!P1 BRA `(.L_x_89) ;  /* 0xfffffffc00ec9947 */ /* 0x004fea000383ffff */
[----:B------:R-:W-:Y:S05]  /*6940*/  BRA `(.L_x_88) ;  /* 0xffffffe8007c7947 */ /* 0x000fea000383ffff */
.L_x_91:
[----:B-1----:R1:W4:Y:S02]  /*6950*/  SYNCS.PHASECHK.TRANS64.TRYWAIT P1, [R92+URZ+0x90], R7 ;  /* 0x000090075c0075a7 */ /* 0x00232400080211ff */
[----:B----4-:R-:W-:Y:S05]  /*6960*/  @!P1 NANOSLEEP.SYNCS 0x989680 ;  /* 0x009896800000995d */ /* 0x010fea0003900000 */
[----:B------:R-:W4:Y:S02]  /*6970*/  @!P1 SYNCS.PHASECHK.TRANS64 P1, [R92+URZ+0x90], R7 ;  /* 0x000090075c0095a7 */ /* 0x000f2400080210ff */
[----:B----4-:R-:W-:Y:S05]  /*6980*/  @!P1 BRA `(.L_x_91) ;  /* 0xfffffffc00f09947 */ /* 0x010fea000383ffff */
[----:B------:R-:W-:Y:S05]  /*6990*/  BRA `(.L_x_90) ;  /* 0xffffffe800b87947 */ /* 0x000fea000383ffff */
        .weak           $__internal_0_$__cuda_sm10x_tcgen05_guardrail_trap_col_being_dealloced_not_returned_by_alloc
        .type           $__internal_0_$__cuda_sm10x_tcgen05_guardrail_trap_col_being_dealloced_not_returned_by_alloc,@function
        .size           $__internal_0_$__cuda_sm10x_tcgen05_guardrail_trap_col_being_dealloced_not_returned_by_alloc,($__internal_1_$__cuda_sm10x_tcgen05_guardrail_trap_phase_invalid_during_alloc - $__internal_0_$__cuda_sm10x_tcgen05_guardrail_trap_col_being_dealloced_not_returned_by_alloc)
$__internal_0_$__cuda_sm10x_tcgen05_guardrail_trap_col_being_dealloced_not_returned_by_alloc:
[----:B------:R-:W-:Y:S05]  /*69a0*/  BPT.TRAP 0x1 ;  /* 0x000000040000795c */ /* 0x000fea0000300000 */
[----:B------:R-:W-:-:S04]  /*69b0*/  HFMA2 R3, -RZ, RZ, 0, 0 ;  /* 0x00000000ff037431 */ /* 0x000fc800000001ff */
[----:B------:R-:W-:Y:S05]  /*69c0*/  RET.REL.NODEC R2 `(_ZN7cutlass13device_kernelINS_4gemm6kernel13GemmUniversalIN4cute5tupleIJiiiiEEENS1_10collective13CollectiveMmaINS1_35MainloopSm100TmaUmmaWarpSpecializedILi5ELi2ELi4ENS5_IJNS4_1CILi1EEESB_SB_EEEEENS5_IJNSA_ILi64EEESE_NSA_ILi32EEEEEENS_12float_e4m3_tENS5_IJlSB_lEEESH_SI_NS4_8TiledMMAINS4_8MMA_AtomIJNS4_10MMA_TraitsINS4_19SM100_MMA_F8F6F4_SSEJSH_SH_fSE_SE_NS4_17integral_constantINS4_4UMMA5MajorELSP_0EEESQ_NSN_INSO_7ScaleInELSR_0EEESS_EEEEEENS4_6LayoutISC_NS5_IJNSA_ILi0EEESW_SW_EEEEENS5_IJNS4_10UnderscoreESZ_SZ_EEEEENS4_13SM90_TMA_LOADENS4_14ComposedLayoutINS4_7SwizzleILi1ELi4ELi3EEENS4_18smem_ptr_flag_bitsILi8EEENSV_INS5_IJNSA_ILi8EEESF_EEENS5_IJSF_SB_EEEEEEEvNS4_8identityES12_S1C_vS1D_EENS_8epilogue10collective18CollectiveEpilogueINS1F_23Sm100TmaWarpSpecializedILi1ELi1ELi32ELb0ELb0EEEJSG_NS5_IJNSV_ISE_SB_EES1K_EEESH_SI_SH_SI_NS1F_6fusion15FusionCallbacksIS1J_NS1M_17LinearCombinationISH_fSH_fLNS_15FloatRoundStyleE2EEESG_S1L_JEEENS4_5SM1004TMEM4LOAD26SM100_TMEM_LOAD_16dp32b32xES12_NS13_INS14_ILi2ELi4ELi3EEES17_NSV_INS5_IJS18_SE_EEENS5_IJSE_SB_EEEEEEENS4_39AutoVectorizingCopyWithAssumedAlignmentILi128EEENS4_14SM90_TMA_STOREES20_S22_S22_EEEvvEEEEvNT_6ParamsE) ;  /* 0xffffff94028c7950 */ /* 0x000fea0003c3ffff */
        .weak           $__internal_1_$__cuda_sm10x_tcgen05_guardrail_trap_phase_invalid_during_alloc
        .type           $__internal_1_$__cuda_sm10x_tcgen05_guardrail_trap_phase_invalid_during_alloc,@function
        .size           $__internal_1_$__cuda_sm10x_tcgen05_guardrail_trap_phase_invalid_during_alloc,($__internal_2_$__cuda_sm10x_tcgen05_guardrail_trap_unallocated_columns_being_dealloced - $__internal_1_$__cuda_sm10x_tcgen05_guardrail_trap_phase_invalid_during_alloc)
$__internal_1_$__cuda_sm10x_tcgen05_guardrail_trap_phase_invalid_during_alloc:
[----:B------:R-:W-:Y:S05]  /*69d0*/  BPT.TRAP 0x1 ;  /* 0x000000040000795c */ /* 0x000fea0000300000 */
[----:B------:R-:W-:-:S04]  /*69e0*/  MOV R3, 0x0 ;  /* 0x0000000000037802 */ /* 0x000fc80000000f00 */
[----:B------:R-:W-:Y:S05]  /*69f0*/  RET.REL.NODEC R2 `(_ZN7cutlass13device_kernelINS_4gemm6kernel13GemmUniversalIN4cute5tupleIJiiiiEEENS1_10collective13CollectiveMmaINS1_35MainloopSm100TmaUmmaWarpSpecializedILi5ELi2ELi4ENS5_IJNS4_1CILi1EEESB_SB_EEEEENS5_IJNSA_ILi64EEESE_NSA_ILi32EEEEEENS_12float_e4m3_tENS5_IJlSB_lEEESH_SI_NS4_8TiledMMAINS4_8MMA_AtomIJNS4_10MMA_TraitsINS4_19SM100_MMA_F8F6F4_SSEJSH_SH_fSE_SE_NS4_17integral_constantINS4_4UMMA5MajorELSP_0EEESQ_NSN_INSO_7ScaleInELSR_0EEESS_EEEEEENS4_6LayoutISC_NS5_IJNSA_ILi0EEESW_SW_EEEEENS5_IJNS4_10UnderscoreESZ_SZ_EEEEENS4_13SM90_TMA_LOADENS4_14ComposedLayoutINS4_7SwizzleILi1ELi4ELi3EEENS4_18smem_ptr_flag_bitsILi8EEENSV_INS5_IJNSA_ILi8EEESF_EEENS5_IJSF_SB_EEEEEEEvNS4_8identityES12_S1C_vS1D_EENS_8epilogue10collective18CollectiveEpilogueINS1F_23Sm100TmaWarpSpecializedILi1ELi1ELi32ELb0ELb0EEEJSG_NS5_IJNSV_ISE_SB_EES1K_EEESH_SI_SH_SI_NS1F_6fusion15FusionCallbacksIS1J_NS1M_17LinearCombinationISH_fSH_fLNS_15FloatRoundStyleE2EEESG_S1L_JEEENS4_5SM1004TMEM4LOAD26SM100_TMEM_LOAD_16dp32b32xES12_NS13_INS14_ILi2ELi4ELi3EEES17_NSV_INS5_IJS18_SE_EEENS5_IJSE_SB_EEEEEEENS4_39AutoVectorizingCopyWithAssumedAlignmentILi128EEENS4_14SM90_TMA_STOREES20_S22_S22_EEEvvEEEEvNT_6ParamsE) ;  /* 0xffffff9402807950 */ /* 0x000fea0003c3ffff */
        .weak           $__internal_2_$__cuda_sm10x_tcgen05_guardrail_trap_unallocated_columns_being_dealloced
        .type           $__internal_2_$__cuda_sm10x_tcgen05_guardrail_trap_unallocated_columns_being_dealloced,@function
        .size           $__internal_2_$__cuda_sm10x_tcgen05_guardrail_trap_unallocated_columns_being_dealloced,(.L_x_131 - $__internal_2_$__cuda_sm10x_tcgen05_guardrail_trap_unallocated_columns_being_dealloced)
$__internal_2_$__cuda_sm10x_tcgen05_guardrail_trap_unallocated_columns_being_dealloced:
[----:B------:R-:W-:Y:S05]  /*6a00*/  BPT.TRAP 0x1 ;  /* 0x000000040000795c */ /* 0x000fea0000300000 */
[----:B------:R-:W-:-:S04]  /*6a10*/  HFMA2 R3, -RZ, RZ, 0, 0 ;  /* 0x00000000ff037431 */ /* 0x000fc800000001ff */
[----:B------:R-:W-:Y:S05]  /*6a20*/  RET.REL.NODEC R2 `(_ZN7cutlass13device_kernelINS_4gemm6kernel13GemmUniversalIN4cute5tupleIJiiiiEEENS1_10collective13CollectiveMmaINS1_35MainloopSm100TmaUmmaWarpSpecializedILi5ELi2ELi4ENS5_IJNS4_1CILi1EEESB_SB_EEEEENS5_IJNSA_ILi64EEESE_NSA_ILi32EEEEEENS_12float_e4m3_tENS5_IJlSB_lEEESH_SI_NS4_8TiledMMAINS4_8MMA_AtomIJNS4_10MMA_TraitsINS4_19SM100_MMA_F8F6F4_SSEJSH_SH_fSE_SE_NS4_17integral_constantINS4_4UMMA5MajorELSP_0EEESQ_NSN_INSO_7ScaleInELSR_0EEESS_EEEEEENS4_6LayoutISC_NS5_IJNSA_ILi0EEESW_SW_EEEEENS5_IJNS4_10UnderscoreESZ_SZ_EEEEENS4_13SM90_TMA_LOADENS4_14ComposedLayoutINS4_7SwizzleILi1ELi4ELi3EEENS4_18smem_ptr_flag_bitsILi8EEENSV_INS5_IJNSA_ILi8EEESF_EEENS5_IJSF_SB_EEEEEEEvNS4_8identityES12_S1C_vS1D_EENS_8epilogue10collective18CollectiveEpilogueINS1F_23Sm100TmaWarpSpecializedILi1ELi1ELi32ELb0ELb0EEEJSG_NS5_IJNSV_ISE_SB_EES1K_EEESH_SI_SH_SI_NS1F_6fusion15FusionCallbacksIS1J_NS1M_17LinearCombinationISH_fSH_fLNS_15FloatRoundStyleE2EEESG_S1L_JEEENS4_5SM1004TMEM4LOAD26SM100_TMEM_LOAD_16dp32b32xES12_NS13_INS14_ILi2ELi4ELi3EEES17_NSV_INS5_IJS18_SE_EEENS5_IJSE_SB_EEEEEEENS4_39AutoVectorizingCopyWithAssumedAlignmentILi128EEENS4_14SM90_TMA_STOREES20_S22_S22_EEEvvEEEEvNT_6ParamsE) ;  /* 0xffffff9402747950 */ /* 0x000fea0003c3ffff */
.L_x_130:
[----:B------:R-:W-:-:S00]  /*6a30*/  BRA `(.L_x_130) ;  /* 0xfffffffc00fc7947 */ /* 0x000fc0000383ffff */
[----:B------:R-:W-:-:S00]  /*6a40*/  NOP ;  /* 0x0000000000007918 */ /* 0x000fc00000000000 */
        /* <DEDUP_REMOVED lines=11> */
.L_x_131:


//--------------------- .nv.global.init           --------------------------
	.section	.nv.global.init,"aw",@progbits
.nv.global.init:
	.type		$str$27,@object
	.size		$str$27,($str$28 - $str$27)
$str$27:
        /*0000*/ 	.byte	0x28, 0x61, 0x64, 0x64, 0x72, 0x65, 0x73, 0x73, 0x20, 0x26, 0x20, 0x6d, 0x61, 0x73, 0x6b, 0x29
        /*0010*/ 	.byte	0x20, 0x3d, 0x3d, 0x20, 0x30, 0x00
	.type		$str$28,@object
	.size		$str$28,($str$26 - $str$28)
$str$28:
        /*0016*/ 	.byte	0x2f, 0x74, 0x6d, 0x70, 0x2f, 0x63, 0x75, 0x74, 0x6c, 0x61, 0x73, 0x73, 0x5f, 0x73, 0x77, 0x65
        /*0026*/ 	.byte	0x65, 0x70, 0x5f, 0x73, 0x72, 0x63, 0x2f, 0x69, 0x6e, 0x63, 0x6c, 0x75, 0x64, 0x65, 0x2f, 0x63
        /*0036*/ 	.byte	0x75, 0x74, 0x65, 0x2f, 0x70, 0x6f, 0x69, 0x6e, 0x74, 0x65, 0x72, 0x5f, 0x66, 0x6c, 0x61, 0x67
        /*0046*/ 	.byte	0x67, 0x65, 0x64, 0x2e, 0x68, 0x70, 0x70, 0x00
	.type		$str$26,@object
	.size		$str$26,($str$25 - $str$26)
$str$26:
        /*004e*/ 	.byte	0x2f, 0x74, 0x6d, 0x70, 0x2f, 0x63, 0x75, 0x74, 0x6c, 0x61, 0x73, 0x73, 0x5f, 0x73, 0x77, 0x65
        /*005e*/ 	.byte	0x65, 0x70, 0x5f, 0x73, 0x72, 0x63, 0x2f, 0x69, 0x6e, 0x63, 0x6c, 0x75, 0x64, 0x65, 0x2f, 0x63
        /*006e*/ 	.byte	0x75, 0x74, 0x65, 0x2f, 0x61, 0x74, 0x6f, 0x6d, 0x2f, 0x63, 0x6f, 0x70, 0x79, 0x5f, 0x74, 0x72
        /*007e*/ 	.byte	0x61, 0x69, 0x74, 0x73, 0x5f, 0x73, 0x6d, 0x31, 0x30, 0x30, 0x2e, 0x68, 0x70, 0x70, 0x00
	.type		$str$25,@object
	.size		$str$25,(__unnamed_1 - $str$25)
$str$25:
        /*008d*/ 	.byte	0x28, 0x28, 0x75, 0x69, 0x6e, 0x74, 0x33, 0x32, 0x5f, 0x74, 0x28, 0x74, 0x68, 0x72, 0x65, 0x61
        /*009d*/ 	.byte	0x64, 0x49, 0x64, 0x78, 0x2e, 0x78, 0x29, 0x20, 0x2f, 0x20, 0x33, 0x32, 0x29, 0x20, 0x25, 0x20
        /*00ad*/ 	.byte	0x34, 0x29, 0x20, 0x3d, 0x3d, 0x20, 0x28, 0x28, 0x28, 0x74, 0x6d, 0x65, 0x6d, 0x5f, 0x61, 0x64
        /*00bd*/ 	.byte	0x64, 0x72, 0x20, 0x3e, 0x3e, 0x20, 0x31, 0x36, 0x29, 0x20, 0x2f, 0x20, 0x33, 0x32, 0x29, 0x20
        /*00cd*/ 	.byte	0x25, 0x20, 0x34, 0x29, 0x00
	.type		__unnamed_1,@object
	.size		__unnamed_1,(__unnamed_2 - __unnamed_1)
__unnamed_1:
        /*00d2*/ 	.byte	0x61, 0x75, 0x74, 0x6f, 0x20, 0x63, 0x75, 0x74, 0x65, 0x3a, 0x3a, 0x61, 0x73, 0x5f, 0x70, 0x6f
        /* <DEDUP_REMOVED lines=24> */
        /*0262*/ 	.byte	0x3c, 0x34, 0x30, 0x39, 0x36, 0x3e, 0x3e, 0x3e, 0x3e, 0x5d, 0x00
	.type		__unnamed_2,@object
	.size		__unnamed_2,(.L_2 - __unnamed_2)
__unnamed_2:
        /* <DEDUP_REMOVED lines=40> */
        /*04ed*/ 	.byte	0x74, 0x65, 0x3a, 0x3a, 0x43, 0x3c, 0x30, 0x3e, 0x3e, 0x3e, 0x3e, 0x5d, 0x00
.L_2:


//--------------------- .nv.shared._ZN7cutlass13device_kernelINS_4gemm6kernel13GemmUniversalIN4cute5tupleIJiiiiEEENS1_10collective13CollectiveMmaINS1_35MainloopSm100TmaUmmaWarpSpecializedILi5ELi2ELi4ENS5_IJNS4_1CILi1EEESB_SB_EEEEENS5_IJNSA_ILi64EEESE_NSA_ILi32EEEEEENS_12float_e4m3_tENS5_IJlSB_lEEESH_SI_NS4_8TiledMMAINS4_8MMA_AtomIJNS4_10MMA_TraitsINS4_19SM100_MMA_F8F6F4_SSEJSH_SH_fSE_SE_NS4_17integral_constantINS4_4UMMA5MajorELSP_0EEESQ_NSN_INSO_7ScaleInELSR_0EEESS_EEEEEENS4_6LayoutISC_NS5_IJNSA_ILi0EEESW_SW_EEEEENS5_IJNS4_10UnderscoreESZ_SZ_EEEEENS4_13SM90_TMA_LOADENS4_14ComposedLayoutINS4_7SwizzleILi1ELi4ELi3EEENS4_18smem_ptr_flag_bitsILi8EEENSV_INS5_IJNSA_ILi8EEESF_EEENS5_IJSF_SB_EEEEEEEvNS4_8identityES12_S1C_vS1D_EENS_8epilogue10collective18CollectiveEpilogueINS1F_23Sm100TmaWarpSpecializedILi1ELi1ELi32ELb0ELb0EEEJSG_NS5_IJNSV_ISE_SB_EES1K_EEESH_SI_SH_SI_NS1F_6fusion15FusionCallbacksIS1J_NS1M_17LinearCombinationISH_fSH_fLNS_15FloatRoundStyleE2EEESG_S1L_JEEENS4_5SM1004TMEM4LOAD26SM100_TMEM_LOAD_16dp32b32xES12_NS13_INS14_ILi2ELi4ELi3EEES17_NSV_INS5_IJS18_SE_EEENS5_IJSE_SB_EEEEEEENS4_39AutoVectorizingCopyWithAssumedAlignmentILi128EEENS4_14SM90_TMA_STOREES20_S22_S22_EEEvvEEEEvNT_6ParamsE --------------------------
	.section	.nv.shared._ZN7cutlass13device_kernelINS_4gemm6kernel13GemmUniversalIN4cute5tupleIJiiiiEEENS1_10collective13CollectiveMmaINS1_35MainloopSm100TmaUmmaWarpSpecializedILi5ELi2ELi4ENS5_IJNS4_1CILi1EEESB_SB_EEEEENS5_IJNSA_ILi64EEESE_NSA_ILi32EEEEEENS_12float_e4m3_tENS5_IJlSB_lEEESH_SI_NS4_8TiledMMAINS4_8MMA_AtomIJNS4_10MMA_TraitsINS4_19SM100_MMA_F8F6F4_SSEJSH_SH_fSE_SE_NS4_17integral_constantINS4_4UMMA5MajorELSP_0EEESQ_NSN_INSO_7ScaleInELSR_0EEESS_EEEEEENS4_6LayoutISC_NS5_IJNSA_ILi0EEESW_SW_EEEEENS5_IJNS4_10UnderscoreESZ_SZ_EEEEENS4_13SM90_TMA_LOADENS4_14ComposedLayoutINS4_7SwizzleILi1ELi4ELi3EEENS4_18smem_ptr_flag_bitsILi8EEENSV_INS5_IJNSA_ILi8EEESF_EEENS5_IJSF_SB_EEEEEEEvNS4_8identityES12_S1C_vS1D_EENS_8epilogue10collective18CollectiveEpilogueINS1F_23Sm100TmaWarpSpecializedILi1ELi1ELi32ELb0ELb0EEEJSG_NS5_IJNSV_ISE_SB_EES1K_EEESH_SI_SH_SI_NS1F_6fusion15FusionCallbacksIS1J_NS1M_17LinearCombinationISH_fSH_fLNS_15FloatRoundStyleE2EEESG_S1L_JEEENS4_5SM1004TMEM4LOAD26SM100_TMEM_LOAD_16dp32b32xES12_NS13_INS14_ILi2ELi4ELi3EEES17_NSV_INS5_IJS18_SE_EEENS5_IJSE_SB_EEEEEEENS4_39AutoVectorizingCopyWithAssumedAlignmentILi128EEENS4_14SM90_TMA_STOREES20_S22_S22_EEEvvEEEEvNT_6ParamsE,"aw",@nobits
	.sectionflags	@""
	.align	16
	.zero		1024


//--------------------- .nv.shared.reserved.0     --------------------------
	.section	.nv.shared.reserved.0,"aw",@nobits
	.weak		__nv_reservedSMEM_offset_0_alias
	.size		__nv_reservedSMEM_offset_0_alias, 0, 64
	.other		__nv_reservedSMEM_offset_0_alias,@"STO_CUDA_RESERVED_SHARED STV_DEFAULT"
__nv_reservedSMEM_offset_0_alias:
	.zero		0
.nv.shared.reserved.0:
	.zero		64
	.weak		__nv_reservedSMEM_tcgen05_partition
	.type		__nv_reservedSMEM_tcgen05_partition,@object
	.size		__nv_reservedSMEM_tcgen05_partition,(.L_0 - __nv_reservedSMEM_tcgen05_partition)
__nv_reservedSMEM_tcgen05_partition:
	.zero		32
.L_0:


//--------------------- .nv.global                --------------------------
	.section	.nv.global,"aw",@nobits
.nv.global:
	.type		_ZN40_INTERNAL_436b99e2_4_k_cu_07355020_265344cute1_E,@object
	.size		_ZN40_INTERNAL_436b99e2_4_k_cu_07355020_265344cute1_E,(_ZN40_INTERNAL_436b99e2_4_k_cu_07355020_265344cuda3std3__45__cpo6cbeginE - _ZN40_INTERNAL_436b99e2_4_k_cu_07355020_265344cute1_E)
_ZN40_INTERNAL_436b99e2_4_k_cu_07355020_265344cute1_E:
	.zero		1
	.type		_ZN40_INTERNAL_436b99e2_4_k_cu_07355020_265344cuda3std3__45__cpo6cbeginE,@object
	.size		_ZN40_INTERNAL_436b99e2_4_k_cu_07355020_265344cuda3std3__45__cpo6cbeginE,(_ZN40_INTERNAL_436b99e2_4_k_cu_07355020_265344cuda3std3__48in_placeE - _ZN40_INTERNAL_436b99e2_4_k_cu_07355020_265344cuda3std3__45__cpo6cbeginE)
_ZN40_INTERNAL_436b99e2_4_k_cu_07355020_265344cuda3std3__45__cpo6cbeginE:
	.zero		1
	.type		_ZN40_INTERNAL_436b99e2_4_k_cu_07355020_265344cuda3std3__48in_placeE,@object
	.size		_ZN40_INTERNAL_436b99e2_4_k_cu_07355020_265344cuda3std3__48in_placeE,(_ZN40_INTERNAL_436b99e2_4_k_cu_07355020_265344cuda3std6ranges3__45__cpo9iter_moveE - _ZN40_INTERNAL_436b99e2_4_k_cu_07355020_265344cuda3std3__48in_placeE)
_ZN40_INTERNAL_436b99e2_4_k_cu_07355020_265344cuda3std3__48in_placeE:
	.zero		1
	.type		_ZN40_INTERNAL_436b99e2_4_k_cu_07355020_265344cuda3std6ranges3__45__cpo9iter_moveE,@object
	.size		_ZN40_INTERNAL_436b99e2_4_k_cu_07355020_265344cuda3std6ranges3__45__cpo9iter_moveE,(_ZN40_INTERNAL_436b99e2_4_k_cu_07355020_265344cuda3std3__45__cpo5beginE - _ZN40_INTERNAL_436b99e2_4_k_cu_07355020_265344cuda3std6ranges3__45__cpo9iter_moveE)
_ZN40_INTERNAL_436b99e2_4_k_cu_07355020_265344cuda3std6ranges3__45__cpo9iter_moveE:
	.zero		1
	.type		_ZN40_INTERNAL_436b99e2_4_k_cu_07355020_265344cuda3std3__45__cpo5beginE,@object
	.size		_ZN40_INTERNAL_436b99e2_4_k_cu_07355020_265344cuda3std3__45__cpo5beginE,(_ZN40_INTERNAL_436b99e2_4_k_cu_07355020_265344cuda3std3__442_GLOBAL__N__436b99e2_4_k_cu_07355020_265346ignoreE - _ZN40_INTERNAL_436b99e2_4_k_cu_07355020_265344cuda3std3__45__cpo5beginE)
_ZN40_INTERNAL_436b99e2_4_k_cu_07355020_265344cuda3std3__45__cpo5beginE:
	.zero		1
	.type		_ZN40_INTERNAL_436b99e2_4_k_cu_07355020_265344cuda3std3__442_GLOBAL__N__436b99e2_4_k_cu_07355020_265346ignoreE,@object
	.size		_ZN40_INTERNAL_436b99e2_4_k_cu_07355020_265344cuda3std3__442_GLOBAL__N__436b99e2_4_k_cu_07355020_265346ignoreE,(_ZN40_INTERNAL_436b99e2_4_k_cu_07355020_265344cute7productE - _ZN40_INTERNAL_436b99e2_4_k_cu_07355020_265344cuda3std3__442_GLOBAL__N__436b99e2_4_k_cu_07355020_265346ignoreE)
_ZN40_INTERNAL_436b99e2_4_k_cu_07355020_265344cuda3std3__442_GLOBAL__N__436b99e2_4_k_cu_07355020_265346ignoreE:
	.zero		1
	.type		_ZN40_INTERNAL_436b99e2_4_k_cu_07355020_265344cute7productE,@object
	.size		_ZN40_INTERNAL_436b99e2_4_k_cu_07355020_265344cute7productE,(_ZN40_INTERNAL_436b99e2_4_k_cu_07355020_265344cuda3std3__45__cpo3endE - _ZN40_INTERNAL_436b99e2_4_k_cu_07355020_265344cute7productE)
_ZN40_INTERNAL_436b99e2_4_k_cu_07355020_265344cute7productE:
	.zero		1
	.type		_ZN40_INTERNAL_436b99e2_4_k_cu_07355020_265344cuda3std3__45__cpo3endE,@object
	.size		_ZN40_INTERNAL_436b99e2_4_k_cu_07355020_265344cuda3std3__45__cpo3endE,(_ZN40_INTERNAL_436b99e2_4_k_cu_07355020_265344cuda3std3__419piecewise_constructE - _ZN40_INTERNAL_436b99e2_4_k_cu_07355020_265344cuda3std3__45__cpo3endE)
_ZN40_INTERNAL_436b99e2_4_k_cu_07355020_265344cuda3std3__45__cpo3endE:
	.zero		1
	.type		_ZN40_INTERNAL_436b99e2_4_k_cu_07355020_265344cuda3std3__419piecewise_constructE,@object
	.size		_ZN40_INTERNAL_436b99e2_4_k_cu_07355020_265344cuda3std3__419piecewise_constructE,(_ZN40_INTERNAL_436b99e2_4_k_cu_07355020_265344cuda3std3__45__cpo4cendE - _ZN40_INTERNAL_436b99e2_4_k_cu_07355020_265344cuda3std3__419piecewise_constructE)
_ZN40_INTERNAL_436b99e2_4_k_cu_07355020_265344cuda3std3__419piecewise_constructE:
	.zero		1
	.type		_ZN40_INTERNAL_436b99e2_4_k_cu_07355020_265344cuda3std3__45__cpo4cendE,@object
	.size		_ZN40_INTERNAL_436b99e2_4_k_cu_07355020_265344cuda3std3__45__cpo4cendE,(_ZN40_INTERNAL_436b99e2_4_k_cu_07355020_265344cuda3std6ranges3__45__cpo4swapE - _ZN40_INTERNAL_436b99e2_4_k_cu_07355020_265344cuda3std3__45__cpo4cendE)
_ZN40_INTERNAL_436b99e2_4_k_cu_07355020_265344cuda3std3__45__cpo4cendE:
	.zero		1
	.type		_ZN40_INTERNAL_436b99e2_4_k_cu_07355020_265344cuda3std6ranges3__45__cpo4swapE,@object
	.size		_ZN40_INTERNAL_436b99e2_4_k_cu_07355020_265344cuda3std6ranges3__45__cpo4swapE,(.L_10 - _ZN40_INTERNAL_436b99e2_4_k_cu_07355020_265344cuda3std6ranges3__45__cpo4swapE)
_ZN40_INTERNAL_436b99e2_4_k_cu_07355020_265344cuda3std6ranges3__45__cpo4swapE:
	.zero		1
.L_10:


//--------------------- .nv.constant0._ZN7cutlass13device_kernelINS_4gemm6kernel13GemmUniversalIN4cute5tupleIJiiiiEEENS1_10collective13CollectiveMmaINS1_35MainloopSm100TmaUmmaWarpSpecializedILi5ELi2ELi4ENS5_IJNS4_1CILi1EEESB_SB_EEEEENS5_IJNSA_ILi64EEESE_NSA_ILi32EEEEEENS_12float_e4m3_tENS5_IJlSB_lEEESH_SI_NS4_8TiledMMAINS4_8MMA_AtomIJNS4_10MMA_TraitsINS4_19SM100_MMA_F8F6F4_SSEJSH_SH_fSE_SE_NS4_17integral_constantINS4_4UMMA5MajorELSP_0EEESQ_NSN_INSO_7ScaleInELSR_0EEESS_EEEEEENS4_6LayoutISC_NS5_IJNSA_ILi0EEESW_SW_EEEEENS5_IJNS4_10UnderscoreESZ_SZ_EEEEENS4_13SM90_TMA_LOADENS4_14ComposedLayoutINS4_7SwizzleILi1ELi4ELi3EEENS4_18smem_ptr_flag_bitsILi8EEENSV_INS5_IJNSA_ILi8EEESF_EEENS5_IJSF_SB_EEEEEEEvNS4_8identityES12_S1C_vS1D_EENS_8epilogue10collective18CollectiveEpilogueINS1F_23Sm100TmaWarpSpecializedILi1ELi1ELi32ELb0ELb0EEEJSG_NS5_IJNSV_ISE_SB_EES1K_EEESH_SI_SH_SI_NS1F_6fusion15FusionCallbacksIS1J_NS1M_17LinearCombinationISH_fSH_fLNS_15FloatRoundStyleE2EEESG_S1L_JEEENS4_5SM1004TMEM4LOAD26SM100_TMEM_LOAD_16dp32b32xES12_NS13_INS14_ILi2ELi4ELi3EEES17_NSV_INS5_IJS18_SE_EEENS5_IJSE_SB_EEEEEEENS4_39AutoVectorizingCopyWithAssumedAlignmentILi128EEENS4_14SM90_TMA_STOREES20_S22_S22_EEEvvEEEEvNT_6ParamsE --------------------------
	.section	.nv.constant0._ZN7cutlass13device_kernelINS_4gemm6kernel13GemmUniversalIN4cute5tupleIJiiiiEEENS1_10collective13CollectiveMmaINS1_35MainloopSm100TmaUmmaWarpSpecializedILi5ELi2ELi4ENS5_IJNS4_1CILi1EEESB_SB_EEEEENS5_IJNSA_ILi64EEESE_NSA_ILi32EEEEEENS_12float_e4m3_tENS5_IJlSB_lEEESH_SI_NS4_8TiledMMAINS4_8MMA_AtomIJNS4_10MMA_TraitsINS4_19SM100_MMA_F8F6F4_SSEJSH_SH_fSE_SE_NS4_17integral_constantINS4_4UMMA5MajorELSP_0EEESQ_NSN_INSO_7ScaleInELSR_0EEESS_EEEEEENS4_6LayoutISC_NS5_IJNSA_ILi0EEESW_SW_EEEEENS5_IJNS4_10UnderscoreESZ_SZ_EEEEENS4_13SM90_TMA_LOADENS4_14ComposedLayoutINS4_7SwizzleILi1ELi4ELi3EEENS4_18smem_ptr_flag_bitsILi8EEENSV_INS5_IJNSA_ILi8EEESF_EEENS5_IJSF_SB_EEEEEEEvNS4_8identityES12_S1C_vS1D_EENS_8epilogue10collective18CollectiveEpilogueINS1F_23Sm100TmaWarpSpecializedILi1ELi1ELi32ELb0ELb0EEEJSG_NS5_IJNSV_ISE_SB_EES1K_EEESH_SI_SH_SI_NS1F_6fusion15FusionCallbacksIS1J_NS1M_17LinearCombinationISH_fSH_fLNS_15FloatRoundStyleE2EEESG_S1L_JEEENS4_5SM1004TMEM4LOAD26SM100_TMEM_LOAD_16dp32b32xES12_NS13_INS14_ILi2ELi4ELi3EEES17_NSV_INS5_IJS18_SE_EEENS5_IJSE_SB_EEEEEEENS4_39AutoVectorizingCopyWithAssumedAlignmentILi128EEENS4_14SM90_TMA_STOREES20_S22_S22_EEEvvEEEEvNT_6ParamsE,"a",@progbits
	.sectionflags	@""
	.align	4
.nv.constant0._ZN7cutlass13device_kernelINS_4gemm6kernel13GemmUniversalIN4cute5tupleIJiiiiEEENS1_10collective13CollectiveMmaINS1_35MainloopSm100TmaUmmaWarpSpecializedILi5ELi2ELi4ENS5_IJNS4_1CILi1EEESB_SB_EEEEENS5_IJNSA_ILi64EEESE_NSA_ILi32EEEEEENS_12float_e4m3_tENS5_IJlSB_lEEESH_SI_NS4_8TiledMMAINS4_8MMA_AtomIJNS4_10MMA_TraitsINS4_19SM100_MMA_F8F6F4_SSEJSH_SH_fSE_SE_NS4_17integral_constantINS4_4UMMA5MajorELSP_0EEESQ_NSN_INSO_7ScaleInELSR_0EEESS_EEEEEENS4_6LayoutISC_NS5_IJNSA_ILi0EEESW_SW_EEEEENS5_IJNS4_10UnderscoreESZ_SZ_EEEEENS4_13SM90_TMA_LOADENS4_14ComposedLayoutINS4_7SwizzleILi1ELi4ELi3EEENS4_18smem_ptr_flag_bitsILi8EEENSV_INS5_IJNSA_ILi8EEESF_EEENS5_IJSF_SB_EEEEEEEvNS4_8identityES12_S1C_vS1D_EENS_8epilogue10collective18CollectiveEpilogueINS1F_23Sm100TmaWarpSpecializedILi1ELi1ELi32ELb0ELb0EEEJSG_NS5_IJNSV_ISE_SB_EES1K_EEESH_SI_SH_SI_NS1F_6fusion15FusionCallbacksIS1J_NS1M_17LinearCombinationISH_fSH_fLNS_15FloatRoundStyleE2EEESG_S1L_JEEENS4_5SM1004TMEM4LOAD26SM100_TMEM_LOAD_16dp32b32xES12_NS13_INS14_ILi2ELi4ELi3EEES17_NSV_INS5_IJS18_SE_EEENS5_IJSE_SB_EEEEEEENS4_39AutoVectorizingCopyWithAssumedAlignmentILi128EEENS4_14SM90_TMA_STOREES20_S22_S22_EEEvvEEEEvNT_6ParamsE:
	.zero		2944


//--------------------- SYMBOLS --------------------------

	.type		.nv.reservedSmem.offset0,@object
	.size		.nv.reservedSmem.offset0,0x4
	.type		.nv.reservedSmem.cap,@object
	.size		.nv.reservedSmem.cap,0x4
	.type		__assertfail,@function
